//
// Generated by NVIDIA NVVM Compiler
//
// Compiler Build ID: CL-36424714
// Cuda compilation tools, release 13.0, V13.0.88
// Based on NVVM 20.0.0
//

.version 9.0
.target sm_100
.address_size 64

	// .globl	_Z16wmma_gemm_kernelPK6__halfS1_Pfiii

.visible .entry _Z16wmma_gemm_kernelPK6__halfS1_Pfiii(
	.param .u64 .ptr .align 1 _Z16wmma_gemm_kernelPK6__halfS1_Pfiii_param_0,
	.param .u64 .ptr .align 1 _Z16wmma_gemm_kernelPK6__halfS1_Pfiii_param_1,
	.param .u64 .ptr .align 1 _Z16wmma_gemm_kernelPK6__halfS1_Pfiii_param_2,
	.param .u32 _Z16wmma_gemm_kernelPK6__halfS1_Pfiii_param_3,
	.param .u32 _Z16wmma_gemm_kernelPK6__halfS1_Pfiii_param_4,
	.param .u32 _Z16wmma_gemm_kernelPK6__halfS1_Pfiii_param_5
)
{
	.reg .pred 	%p<42>;
	.reg .b16 	%rs<11>;
	.reg .b32 	%r<321>;
	.reg .b32 	%f<135>;
	.reg .b64 	%rd<46>;

	ld.param.u64 	%rd8, [_Z16wmma_gemm_kernelPK6__halfS1_Pfiii_param_0];
	ld.param.u64 	%rd9, [_Z16wmma_gemm_kernelPK6__halfS1_Pfiii_param_1];
	ld.param.u32 	%r212, [_Z16wmma_gemm_kernelPK6__halfS1_Pfiii_param_3];
	ld.param.u32 	%r213, [_Z16wmma_gemm_kernelPK6__halfS1_Pfiii_param_4];
	ld.param.u32 	%r214, [_Z16wmma_gemm_kernelPK6__halfS1_Pfiii_param_5];
	cvta.to.global.u64 	%rd1, %rd9;
	cvta.to.global.u64 	%rd2, %rd8;
	mov.u32 	%r215, %ctaid.y;
	shl.b32 	%r1, %r215, 4;
	mov.u32 	%r216, %ctaid.x;
	shl.b32 	%r2, %r216, 4;
	setp.ge.s32 	%p1, %r1, %r212;
	setp.ge.s32 	%p2, %r2, %r213;
	or.pred  	%p3, %p1, %p2;
	@%p3 bra 	$L__BB0_41;
	setp.gt.s32 	%p4, %r214, 0;
	mov.f32 	%f127, 0f00000000;
	mov.f32 	%f128, %f127;
	mov.f32 	%f129, %f127;
	mov.f32 	%f130, %f127;
	mov.f32 	%f131, %f127;
	mov.f32 	%f132, %f127;
	mov.f32 	%f133, %f127;
	mov.f32 	%f134, %f127;
	@%p4 bra 	$L__BB0_2;
	bra.uni 	$L__BB0_39;
$L__BB0_2:
	add.s32 	%r3, %r1, 16;
	mul.lo.s32 	%r4, %r214, %r1;
	add.s32 	%r5, %r2, 16;
	cvt.s64.s32 	%rd3, %r2;
	add.s32 	%r218, %r214, -1;
	shr.u32 	%r219, %r218, 4;
	add.s32 	%r6, %r219, 1;
	and.b32  	%r7, %r6, 3;
	setp.lt.u32 	%p5, %r214, 49;
	mov.b32 	%r304, 0;
	mov.f32 	%f127, 0f00000000;
	mov.f32 	%f128, %f127;
	mov.f32 	%f129, %f127;
	mov.f32 	%f130, %f127;
	mov.f32 	%f131, %f127;
	mov.f32 	%f132, %f127;
	mov.f32 	%f133, %f127;
	mov.f32 	%f134, %f127;
	@%p5 bra 	$L__BB0_30;
	mul.lo.s32 	%r234, %r213, 48;
	shl.b32 	%r233, %r213, 5;
	mul.wide.u32 	%rd10, %r4, 2;
	add.s64 	%rd11, %rd10, %rd2;
	add.s64 	%rd45, %rd11, 96;
	shl.b32 	%r230, %r213, 4;
	and.b32  	%r222, %r6, 536870908;
	neg.s32 	%r229, %r222;
	mov.f32 	%f127, 0f00000000;
	mov.b32 	%r235, 32;
	mov.b32 	%r231, 0;
	mov.u32 	%r232, %r4;
$L__BB0_4:
	setp.gt.u32 	%p6, %r3, %r212;
	add.s32 	%r19, %r235, -16;
	setp.gt.s32 	%p7, %r19, %r214;
	or.pred  	%p8, %p6, %p7;
	@%p8 bra 	$L__BB0_6;
	mul.wide.u32 	%rd12, %r232, 2;
	add.s64 	%rd13, %rd2, %rd12;
	wmma.load.a.sync.aligned.row.m16n16k16.global.f16 	{%r243, %r242, %r241, %r240, %r239, %r238, %r237, %r236}, [%rd13], %r214;
	bra.uni 	$L__BB0_7;
$L__BB0_6:
	mov.f32 	%f85, 0f00000000;
	// begin inline asm
	{  cvt.rn.f16.f32 %rs1, %f85;}

	// end inline asm
	mov.b32 	%r236, {%rs1, %rs1};
	mov.u32 	%r237, %r236;
	mov.u32 	%r238, %r236;
	mov.u32 	%r239, %r236;
	mov.u32 	%r240, %r236;
	mov.u32 	%r241, %r236;
	mov.u32 	%r242, %r236;
	mov.u32 	%r243, %r236;
$L__BB0_7:
	setp.gt.s32 	%p9, %r19, %r214;
	setp.gt.s32 	%p10, %r5, %r213;
	or.pred  	%p11, %p10, %p9;
	@%p11 bra 	$L__BB0_9;
	cvt.s64.s32 	%rd14, %r231;
	add.s64 	%rd15, %rd14, %rd3;
	shl.b64 	%rd16, %rd15, 1;
	add.s64 	%rd17, %rd1, %rd16;
	wmma.load.b.sync.aligned.col.m16n16k16.global.f16 	{%r251, %r250, %r249, %r248, %r247, %r246, %r245, %r244}, [%rd17], %r213;
	bra.uni 	$L__BB0_10;
$L__BB0_9:
	mov.f32 	%f86, 0f00000000;
	// begin inline asm
	{  cvt.rn.f16.f32 %rs2, %f86;}

	// end inline asm
	mov.b32 	%r244, {%rs2, %rs2};
	mov.u32 	%r245, %r244;
	mov.u32 	%r246, %r244;
	mov.u32 	%r247, %r244;
	mov.u32 	%r248, %r244;
	mov.u32 	%r249, %r244;
	mov.u32 	%r250, %r244;
	mov.u32 	%r251, %r244;
$L__BB0_10:
	setp.le.u32 	%p12, %r3, %r212;
	wmma.mma.sync.aligned.row.col.m16n16k16.f32.f32 {%f9, %f10, %f11, %f12, %f13, %f14, %f15, %f16}, {%r243, %r242, %r241, %r240, %r239, %r238, %r237, %r236}, {%r251, %r250, %r249, %r248, %r247, %r246, %r245, %r244}, {%f134, %f133, %f132, %f131, %f130, %f129, %f128, %f127};
	setp.le.s32 	%p13, %r235, %r214;
	and.pred  	%p14, %p12, %p13;
	@%p14 bra 	$L__BB0_12;
	mov.f32 	%f87, 0f00000000;
	// begin inline asm
	{  cvt.rn.f16.f32 %rs3, %f87;}

	// end inline asm
	mov.b32 	%r252, {%rs3, %rs3};
	mov.u32 	%r253, %r252;
	mov.u32 	%r254, %r252;
	mov.u32 	%r255, %r252;
	mov.u32 	%r256, %r252;
	mov.u32 	%r257, %r252;
	mov.u32 	%r258, %r252;
	mov.u32 	%r259, %r252;
	bra.uni 	$L__BB0_13;
$L__BB0_12:
	add.s64 	%rd18, %rd45, -64;
	wmma.load.a.sync.aligned.row.m16n16k16.global.f16 	{%r259, %r258, %r257, %r256, %r255, %r254, %r253, %r252}, [%rd18], %r214;
$L__BB0_13:
	setp.le.s32 	%p15, %r235, %r214;
	setp.le.s32 	%p16, %r5, %r213;
	and.pred  	%p17, %p16, %p15;
	@%p17 bra 	$L__BB0_15;
	mov.f32 	%f88, 0f00000000;
	// begin inline asm
	{  cvt.rn.f16.f32 %rs4, %f88;}

	// end inline asm
	mov.b32 	%r260, {%rs4, %rs4};
	mov.u32 	%r261, %r260;
	mov.u32 	%r262, %r260;
	mov.u32 	%r263, %r260;
	mov.u32 	%r264, %r260;
	mov.u32 	%r265, %r260;
	mov.u32 	%r266, %r260;
	mov.u32 	%r267, %r260;
	bra.uni 	$L__BB0_16;
$L__BB0_15:
	cvt.s64.s32 	%rd19, %r230;
	add.s64 	%rd20, %rd19, %rd3;
	shl.b64 	%rd21, %rd20, 1;
	add.s64 	%rd22, %rd1, %rd21;
	wmma.load.b.sync.aligned.col.m16n16k16.global.f16 	{%r267, %r266, %r265, %r264, %r263, %r262, %r261, %r260}, [%rd22], %r213;
$L__BB0_16:
	setp.le.u32 	%p18, %r3, %r212;
	wmma.mma.sync.aligned.row.col.m16n16k16.f32.f32 {%f17, %f18, %f19, %f20, %f21, %f22, %f23, %f24}, {%r259, %r258, %r257, %r256, %r255, %r254, %r253, %r252}, {%r267, %r266, %r265, %r264, %r263, %r262, %r261, %r260}, {%f9, %f10, %f11, %f12, %f13, %f14, %f15, %f16};
	add.s32 	%r88, %r235, 16;
	setp.le.s32 	%p19, %r88, %r214;
	and.pred  	%p20, %p18, %p19;
	@%p20 bra 	$L__BB0_18;
	mov.f32 	%f89, 0f00000000;
	// begin inline asm
	{  cvt.rn.f16.f32 %rs5, %f89;}

	// end inline asm
	mov.b32 	%r268, {%rs5, %rs5};
	mov.u32 	%r269, %r268;
	mov.u32 	%r270, %r268;
	mov.u32 	%r271, %r268;
	mov.u32 	%r272, %r268;
	mov.u32 	%r273, %r268;
	mov.u32 	%r274, %r268;
	mov.u32 	%r275, %r268;
	bra.uni 	$L__BB0_19;
$L__BB0_18:
	add.s64 	%rd23, %rd45, -32;
	wmma.load.a.sync.aligned.row.m16n16k16.global.f16 	{%r275, %r274, %r273, %r272, %r271, %r270, %r269, %r268}, [%rd23], %r214;
$L__BB0_19:
	setp.le.s32 	%p21, %r88, %r214;
	setp.le.s32 	%p22, %r5, %r213;
	and.pred  	%p23, %p22, %p21;
	@%p23 bra 	$L__BB0_21;
	mov.f32 	%f90, 0f00000000;
	// begin inline asm
	{  cvt.rn.f16.f32 %rs6, %f90;}

	// end inline asm
	mov.b32 	%r276, {%rs6, %rs6};
	mov.u32 	%r277, %r276;
	mov.u32 	%r278, %r276;
	mov.u32 	%r279, %r276;
	mov.u32 	%r280, %r276;
	mov.u32 	%r281, %r276;
	mov.u32 	%r282, %r276;
	mov.u32 	%r283, %r276;
	bra.uni 	$L__BB0_22;
$L__BB0_21:
	cvt.s64.s32 	%rd24, %r233;
	add.s64 	%rd25, %rd24, %rd3;
	shl.b64 	%rd26, %rd25, 1;
	add.s64 	%rd27, %rd1, %rd26;
	wmma.load.b.sync.aligned.col.m16n16k16.global.f16 	{%r283, %r282, %r281, %r280, %r279, %r278, %r277, %r276}, [%rd27], %r213;
$L__BB0_22:
	setp.le.u32 	%p24, %r3, %r212;
	wmma.mma.sync.aligned.row.col.m16n16k16.f32.f32 {%f25, %f26, %f27, %f28, %f29, %f30, %f31, %f32}, {%r275, %r274, %r273, %r272, %r271, %r270, %r269, %r268}, {%r283, %r282, %r281, %r280, %r279, %r278, %r277, %r276}, {%f17, %f18, %f19, %f20, %f21, %f22, %f23, %f24};
	add.s32 	%r223, %r235, 32;
	setp.le.s32 	%p25, %r223, %r214;
	and.pred  	%p26, %p24, %p25;
	@%p26 bra 	$L__BB0_24;
	mov.f32 	%f91, 0f00000000;
	// begin inline asm
	{  cvt.rn.f16.f32 %rs7, %f91;}

	// end inline asm
	mov.b32 	%r284, {%rs7, %rs7};
	mov.u32 	%r285, %r284;
	mov.u32 	%r286, %r284;
	mov.u32 	%r287, %r284;
	mov.u32 	%r288, %r284;
	mov.u32 	%r289, %r284;
	mov.u32 	%r290, %r284;
	mov.u32 	%r291, %r284;
	bra.uni 	$L__BB0_25;
$L__BB0_24:
	wmma.load.a.sync.aligned.row.m16n16k16.global.f16 	{%r291, %r290, %r289, %r288, %r287, %r286, %r285, %r284}, [%rd45], %r214;
$L__BB0_25:
	setp.le.s32 	%p27, %r223, %r214;
	setp.le.s32 	%p28, %r5, %r213;
	and.pred  	%p29, %p28, %p27;
	@%p29 bra 	$L__BB0_27;
	mov.f32 	%f92, 0f00000000;
	// begin inline asm
	{  cvt.rn.f16.f32 %rs8, %f92;}

	// end inline asm
	mov.b32 	%r292, {%rs8, %rs8};
	mov.u32 	%r293, %r292;
	mov.u32 	%r294, %r292;
	mov.u32 	%r295, %r292;
	mov.u32 	%r296, %r292;
	mov.u32 	%r297, %r292;
	mov.u32 	%r298, %r292;
	mov.u32 	%r299, %r292;
	bra.uni 	$L__BB0_28;
$L__BB0_27:
	cvt.s64.s32 	%rd28, %r234;
	add.s64 	%rd29, %rd28, %rd3;
	shl.b64 	%rd30, %rd29, 1;
	add.s64 	%rd31, %rd1, %rd30;
	wmma.load.b.sync.aligned.col.m16n16k16.global.f16 	{%r299, %r298, %r297, %r296, %r295, %r294, %r293, %r292}, [%rd31], %r213;
$L__BB0_28:
	wmma.mma.sync.aligned.row.col.m16n16k16.f32.f32 {%f134, %f133, %f132, %f131, %f130, %f129, %f128, %f127}, {%r291, %r290, %r289, %r288, %r287, %r286, %r285, %r284}, {%r299, %r298, %r297, %r296, %r295, %r294, %r293, %r292}, {%f25, %f26, %f27, %f28, %f29, %f30, %f31, %f32};
	add.s32 	%r235, %r235, 64;
	shl.b32 	%r225, %r213, 6;
	add.s32 	%r234, %r234, %r225;
	add.s32 	%r233, %r233, %r225;
	add.s64 	%rd45, %rd45, 128;
	add.s32 	%r232, %r232, 64;
	add.s32 	%r231, %r231, %r225;
	add.s32 	%r230, %r230, %r225;
	add.s32 	%r229, %r229, 4;
	setp.ne.s32 	%p30, %r229, 0;
	@%p30 bra 	$L__BB0_4;
	add.s32 	%r304, %r235, -32;
$L__BB0_30:
	setp.eq.s32 	%p31, %r7, 0;
	@%p31 bra 	$L__BB0_39;
	mul.lo.s32 	%r303, %r304, %r213;
	shl.b32 	%r167, %r213, 4;
	add.s32 	%r302, %r304, %r4;
	neg.s32 	%r301, %r7;
$L__BB0_32:
	.pragma "nounroll";
	setp.le.u32 	%p32, %r3, %r212;
	add.s32 	%r304, %r304, 16;
	setp.le.s32 	%p33, %r304, %r214;
	and.pred  	%p34, %p32, %p33;
	@%p34 bra 	$L__BB0_34;
	mov.f32 	%f93, 0f00000000;
	// begin inline asm
	{  cvt.rn.f16.f32 %rs9, %f93;}

	// end inline asm
	mov.b32 	%r305, {%rs9, %rs9};
	mov.u32 	%r306, %r305;
	mov.u32 	%r307, %r305;
	mov.u32 	%r308, %r305;
	mov.u32 	%r309, %r305;
	mov.u32 	%r310, %r305;
	mov.u32 	%r311, %r305;
	mov.u32 	%r312, %r305;
	bra.uni 	$L__BB0_35;
$L__BB0_34:
	mul.wide.u32 	%rd32, %r302, 2;
	add.s64 	%rd33, %rd2, %rd32;
	wmma.load.a.sync.aligned.row.m16n16k16.global.f16 	{%r312, %r311, %r310, %r309, %r308, %r307, %r306, %r305}, [%rd33], %r214;
$L__BB0_35:
	setp.le.s32 	%p35, %r304, %r214;
	setp.le.s32 	%p36, %r5, %r213;
	and.pred  	%p37, %p36, %p35;
	@%p37 bra 	$L__BB0_37;
	mov.f32 	%f94, 0f00000000;
	// begin inline asm
	{  cvt.rn.f16.f32 %rs10, %f94;}

	// end inline asm
	mov.b32 	%r313, {%rs10, %rs10};
	mov.u32 	%r314, %r313;
	mov.u32 	%r315, %r313;
	mov.u32 	%r316, %r313;
	mov.u32 	%r317, %r313;
	mov.u32 	%r318, %r313;
	mov.u32 	%r319, %r313;
	mov.u32 	%r320, %r313;
	bra.uni 	$L__BB0_38;
$L__BB0_37:
	cvt.s64.s32 	%rd34, %r303;
	add.s64 	%rd35, %rd34, %rd3;
	shl.b64 	%rd36, %rd35, 1;
	add.s64 	%rd37, %rd1, %rd36;
	wmma.load.b.sync.aligned.col.m16n16k16.global.f16 	{%r320, %r319, %r318, %r317, %r316, %r315, %r314, %r313}, [%rd37], %r213;
$L__BB0_38:
	wmma.mma.sync.aligned.row.col.m16n16k16.f32.f32 {%f134, %f133, %f132, %f131, %f130, %f129, %f128, %f127}, {%r312, %r311, %r310, %r309, %r308, %r307, %r306, %r305}, {%r320, %r319, %r318, %r317, %r316, %r315, %r314, %r313}, {%f134, %f133, %f132, %f131, %f130, %f129, %f128, %f127};
	add.s32 	%r303, %r303, %r167;
	add.s32 	%r302, %r302, 16;
	add.s32 	%r301, %r301, 1;
	setp.ne.s32 	%p38, %r301, 0;
	@%p38 bra 	$L__BB0_32;
$L__BB0_39:
	add.s32 	%r226, %r1, 16;
	setp.gt.s32 	%p39, %r226, %r212;
	add.s32 	%r227, %r2, 16;
	setp.gt.s32 	%p40, %r227, %r213;
	or.pred  	%p41, %p39, %p40;
	@%p41 bra 	$L__BB0_41;
	ld.param.u64 	%rd44, [_Z16wmma_gemm_kernelPK6__halfS1_Pfiii_param_2];
	mul.lo.s32 	%r228, %r213, %r1;
	cvt.s64.s32 	%rd38, %r228;
	cvt.s64.s32 	%rd39, %r2;
	add.s64 	%rd40, %rd38, %rd39;
	cvta.to.global.u64 	%rd41, %rd44;
	shl.b64 	%rd42, %rd40, 2;
	add.s64 	%rd43, %rd41, %rd42;
	wmma.store.d.sync.aligned.row.m16n16k16.global.f32 	[%rd43], {%f134, %f133, %f132, %f131, %f130, %f129, %f128, %f127}, %r213;
$L__BB0_41:
	ret;

}


// ===== COMPILED SASS (sm_100) =====

	.target	sm_100

	.elftype	@"ET_EXEC"


//--------------------- .note.nv.tkinfo           --------------------------
	.section	.note.nv.tkinfo,"",@"SHT_NOTE"
	.sectionflags	@"SHF_NOTE_NV_TKINFO"
	.tkinfo
        /*0018*/ 	.word	0x00000002
        /*0030*/ 	.string	""
        /*0030*/ 	.string	"ptxas"
        /*0030*/ 	.string	"Cuda compilation tools, release 13.0, V13.0.88"
        /*0030*/ 	.string	"Build cuda_13.0.r13.0/compiler.36424714_0"
        /*0030*/ 	.string	"-arch sm_100 -m 64 "



//--------------------- .note.nv.cuinfo           --------------------------
	.section	.note.nv.cuinfo,"",@"SHT_NOTE"
	.sectionflags	@"SHF_NOTE_NV_CUINFO"
        /*0018*/ 	.short	0x0002
        /*001a*/ 	.short	0x0064
        /*001c*/ 	.short	0x0082
	.zero		2


//--------------------- .nv.info                  --------------------------
	.section	.nv.info,"",@"SHT_CUDA_INFO"
	.align	4


	//----- nvinfo : EIATTR_REGCOUNT
	.align		4
        /*0000*/ 	.byte	0x04, 0x2f
        /*0002*/ 	.short	(.L_1 - .L_0)
	.align		4
.L_0:
        /*0004*/ 	.word	index@(_Z16wmma_gemm_kernelPK6__halfS1_Pfiii)
        /*0008*/ 	.word	0x00000020


	//----- nvinfo : EIATTR_FRAME_SIZE
	.align		4
.L_1:
        /*000c*/ 	.byte	0x04, 0x11
        /*000e*/ 	.short	(.L_3 - .L_2)
	.align		4
.L_2:
        /*0010*/ 	.word	index@(_Z16wmma_gemm_kernelPK6__halfS1_Pfiii)
        /*0014*/ 	.word	0x00000000


	//----- nvinfo : EIATTR_MIN_STACK_SIZE
	.align		4
.L_3:
        /*0018*/ 	.byte	0x04, 0x12
        /*001a*/ 	.short	(.L_5 - .L_4)
	.align		4
.L_4:
        /*001c*/ 	.word	index@(_Z16wmma_gemm_kernelPK6__halfS1_Pfiii)
        /*0020*/ 	.word	0x00000000
.L_5:


//--------------------- .nv.compat                --------------------------
	.section	.nv.compat,"",@"SHT_CUDA_COMPAT_INFO"
	.align	4
        /*0000*/ 	.byte	0x02, 0x09, 0x00, 0x00, 0x02, 0x02, 0x01, 0x00, 0x02, 0x05, 0x05, 0x00, 0x03, 0x07, 0x01, 0x01
        /*0010*/ 	.byte	0x02, 0x03, 0x00, 0x00, 0x02, 0x06, 0x01, 0x00, 0x04, 0x0b, 0x08, 0x00, 0x09, 0x00, 0x00, 0x00
        /*0020*/ 	.byte	0x00, 0x00, 0x00, 0x00


//--------------------- .nv.info._Z16wmma_gemm_kernelPK6__halfS1_Pfiii --------------------------
	.section	.nv.info._Z16wmma_gemm_kernelPK6__halfS1_Pfiii,"",@"SHT_CUDA_INFO"
	.sectionflags	@""
	.align	4


	//----- nvinfo : EIATTR_CUDA_API_VERSION
	.align		4
        /*0000*/ 	.byte	0x04, 0x37
        /*0002*/ 	.short	(.L_7 - .L_6)
.L_6:
        /*0004*/ 	.word	0x00000082


	//----- nvinfo : EIATTR_KPARAM_INFO
	.align		4
.L_7:
        /*0008*/ 	.byte	0x04, 0x17
        /*000a*/ 	.short	(.L_9 - .L_8)
.L_8:
        /*000c*/ 	.word	0x00000000
        /*0010*/ 	.short	0x0005
        /*0012*/ 	.short	0x0020
        /*0014*/ 	.byte	0x00, 0xf0, 0x11, 0x00


	//----- nvinfo : EIATTR_KPARAM_INFO
	.align		4
.L_9:
        /*0018*/ 	.byte	0x04, 0x17
        /*001a*/ 	.short	(.L_11 - .L_10)
.L_10:
        /*001c*/ 	.word	0x00000000
        /*0020*/ 	.short	0x0004
        /*0022*/ 	.short	0x001c
        /*0024*/ 	.byte	0x00, 0xf0, 0x11, 0x00


	//----- nvinfo : EIATTR_KPARAM_INFO
	.align		4
.L_11:
        /*0028*/ 	.byte	0x04, 0x17
        /*002a*/ 	.short	(.L_13 - .L_12)
.L_12:
        /*002c*/ 	.word	0x00000000
        /*0030*/ 	.short	0x0003
        /*0032*/ 	.short	0x0018
        /*0034*/ 	.byte	0x00, 0xf0, 0x11, 0x00


	//----- nvinfo : EIATTR_KPARAM_INFO
	.align		4
.L_13:
        /*0038*/ 	.byte	0x04, 0x17
        /*003a*/ 	.short	(.L_15 - .L_14)
.L_14:
        /*003c*/ 	.word	0x00000000
        /*0040*/ 	.short	0x0002
        /*0042*/ 	.short	0x0010
        /*0044*/ 	.byte	0x00, 0xf5, 0x21, 0x00


	//----- nvinfo : EIATTR_KPARAM_INFO
	.align		4
.L_15:
        /*0048*/ 	.byte	0x04, 0x17
        /*004a*/ 	.short	(.L_17 - .L_16)
.L_16:
        /*004c*/ 	.word	0x00000000
        /*0050*/ 	.short	0x0001
        /*0052*/ 	.short	0x0008
        /*0054*/ 	.byte	0x00, 0xf5, 0x21, 0x00


	//----- nvinfo : EIATTR_KPARAM_INFO
	.align		4
.L_17:
        /*0058*/ 	.byte	0x04, 0x17
        /*005a*/ 	.short	(.L_19 - .L_18)
.L_18:
        /*005c*/ 	.word	0x00000000
        /*0060*/ 	.short	0x0000
        /*0062*/ 	.short	0x0000
        /*0064*/ 	.byte	0x00, 0xf5, 0x21, 0x00


	//----- nvinfo : EIATTR_SPARSE_MMA_MASK
	.align		4
.L_19:
        /*0068*/ 	.byte	0x03, 0x50
        /*006a*/ 	.short	0x0000


	//----- nvinfo : EIATTR_WMMA_USED
	.align		4
        /*006c*/ 	.byte	0x01, 0x2b
	.zero		2


	//----- nvinfo : EIATTR_MAXREG_COUNT
	.align		4
        /*0070*/ 	.byte	0x03, 0x1b
        /*0072*/ 	.short	0x00ff


	//----- nvinfo : EIATTR_MERCURY_ISA_VERSION
	.align		4
        /*0074*/ 	.byte	0x03, 0x5f
        /*0076*/ 	.short	0x0101


	//----- nvinfo : EIATTR_VRC_CTA_INIT_COUNT
	.align		4
        /*0078*/ 	.byte	0x02, 0x4a
	.zero		1
	.zero		1


	//----- nvinfo : EIATTR_EXIT_INSTR_OFFSETS
	.align		4
        /*007c*/ 	.byte	0x04, 0x1c
        /*007e*/ 	.short	(.L_21 - .L_20)


	//   ....[0]....
.L_20:
        /*0080*/ 	.word	0x00000090


	//   ....[1]....
        /*0084*/ 	.word	0x000014c0


	//   ....[2]....
        /*0088*/ 	.word	0x00001620


	//----- nvinfo : EIATTR_CBANK_PARAM_SIZE
	.align		4
.L_21:
        /*008c*/ 	.byte	0x03, 0x19
        /*008e*/ 	.short	0x0024


	//----- nvinfo : EIATTR_PARAM_CBANK
	.align		4
        /*0090*/ 	.byte	0x04, 0x0a
        /*0092*/ 	.short	(.L_23 - .L_22)
	.align		4
.L_22:
        /*0094*/ 	.word	index@(.nv.constant0._Z16wmma_gemm_kernelPK6__halfS1_Pfiii)
        /*0098*/ 	.short	0x0380
        /*009a*/ 	.short	0x0024


	//----- nvinfo : EIATTR_SW_WAR
	.align		4
.L_23:
        /*009c*/ 	.byte	0x04, 0x36
        /*009e*/ 	.short	(.L_25 - .L_24)
.L_24:
        /*00a0*/ 	.word	0x00000008
.L_25:


//--------------------- .nv.callgraph             --------------------------
	.section	.nv.callgraph,"",@"SHT_CUDA_CALLGRAPH"
	.align	4
	.sectionentsize	8
	.align		4
        /*0000*/ 	.word	0x00000000
	.align		4
        /*0004*/ 	.word	0xffffffff
	.align		4
        /*0008*/ 	.word	0x00000000
	.align		4
        /*000c*/ 	.word	0xfffffffe
	.align		4
        /*0010*/ 	.word	0x00000000
	.align		4
        /*0014*/ 	.word	0xfffffffd
	.align		4
        /*0018*/ 	.word	0x00000000
	.align		4
        /*001c*/ 	.word	0xfffffffc


//--------------------- .text._Z16wmma_gemm_kernelPK6__halfS1_Pfiii --------------------------
	.section	.text._Z16wmma_gemm_kernelPK6__halfS1_Pfiii,"ax",@progbits
	.align	128
        .global         _Z16wmma_gemm_kernelPK6__halfS1_Pfiii
        .type           _Z16wmma_gemm_kernelPK6__halfS1_Pfiii,@function
        .size           _Z16wmma_gemm_kernelPK6__halfS1_Pfiii,(.L_x_7 - _Z16wmma_gemm_kernelPK6__halfS1_Pfiii)
        .other          _Z16wmma_gemm_kernelPK6__halfS1_Pfiii,@"STO_CUDA_ENTRY STV_DEFAULT"
_Z16wmma_gemm_kernelPK6__halfS1_Pfiii:
.text._Z16wmma_gemm_kernelPK6__halfS1_Pfiii:
[----:B------:R-:W-:Y:S08]  /*0000*/  LDC R1, c[0x0][0x37c] ;  /* 0x0000df00ff017b82 */ /* 0x000ff00000000800 */
[----:B------:R-:W0:Y:S01]  /*0010*/  S2UR UR5, SR_CTAID.X ;  /* 0x00000000000579c3 */ /* 0x000e220000002500 */
[----:B------:R-:W1:Y:S07]  /*0020*/  LDCU.64 UR6, c[0x0][0x398] ;  /* 0x00007300ff0677ac */ /* 0x000e6e0008000a00 */
[----:B------:R-:W2:Y:S01]  /*0030*/  S2UR UR8, SR_CTAID.Y ;  /* 0x00000000000879c3 */ /* 0x000ea20000002600 */
[----:B0-----:R-:W-:-:S04]  /*0040*/  USHF.L.U32 UR5, UR5, 0x4, URZ ;  /* 0x0000000405057899 */ /* 0x001fc800080006ff */
[----:B-1----:R-:W-:Y:S02]  /*0050*/  UISETP.GE.AND UP0, UPT, UR5, UR7, UPT ;  /* 0x000000070500728c */ /* 0x002fe4000bf06270 */
[----:B--2---:R-:W-:-:S04]  /*0060*/  USHF.L.U32 UR8, UR8, 0x4, URZ ;  /* 0x0000000408087899 */ /* 0x004fc800080006ff */
[----:B------:R-:W-:-:S06]  /*0070*/  UISETP.GE.OR UP0, UPT, UR8, UR6, UP0 ;  /* 0x000000060800728c */ /* 0x000fcc0008706670 */
[----:B------:R-:W-:-:S13]  /*0080*/  PLOP3.LUT P0, PT, PT, PT, UP0, 0x80, 0x8 ;  /* 0x000000000008781c */ /* 0x000fda0003f0f008 */
[----:B------:R-:W-:Y:S05]  /*0090*/  @P0 EXIT ;  /* 0x000000000000094d */ /* 0x000fea0003800000 */
[----:B------:R-:W0:Y:S01]  /*00a0*/  LDCU UR10, c[0x0][0x3a0] ;  /* 0x00007400ff0a77ac */ /* 0x000e220008000800 */
[----:B------:R-:W-:Y:S02]  /*00b0*/  CS2R R14, SRZ ;  /* 0x00000000000e7805 */ /* 0x000fe4000001ff00 */
[----:B------:R-:W-:Y:S02]  /*00c0*/  CS2R R12, SRZ ;  /* 0x00000000000c7805 */ /* 0x000fe4000001ff00 */
[----:B------:R-:W-:Y:S02]  /*00d0*/  CS2R R18, SRZ ;  /* 0x0000000000127805 */ /* 0x000fe4000001ff00 */
[----:B------:R-:W-:Y:S01]  /*00e0*/  CS2R R16, SRZ ;  /* 0x0000000000107805 */ /* 0x000fe2000001ff00 */
[----:B------:R-:W1:Y:S01]  /*00f0*/  LDCU.64 UR16, c[0x0][0x358] ;  /* 0x00006b00ff1077ac */ /* 0x000e620008000a00 */
[----:B0-----:R-:W-:-:S09]  /*0100*/  UISETP.GT.AND UP0, UPT, UR10, URZ, UPT ;  /* 0x000000ff0a00728c */ /* 0x001fd2000bf04270 */
[----:B-1----:R-:W-:Y:S05]  /*0110*/  BRA.U !UP0, `(.L_x_0) ;  /* 0x0000001108d47547 */ /* 0x002fea000b800000 */
[----:B------:R-:W-:Y:S01]  /*0120*/  UISETP.GE.U32.AND UP0, UPT, UR10, 0x31, UPT ;  /* 0x000000310a00788c */ /* 0x000fe2000bf06070 */
[----:B------:R-:W-:Y:S01]  /*0130*/  CS2R R14, SRZ ;  /* 0x00000000000e7805 */ /* 0x000fe2000001ff00 */
[----:B------:R-:W-:Y:S01]  /*0140*/  UIADD3 UR4, UPT, UPT, UR10, -0x1, URZ ;  /* 0xffffffff0a047890 */ /* 0x000fe2000fffe0ff */
[----:B------:R-:W-:Y:S02]  /*0150*/  CS2R R12, SRZ ;  /* 0x00000000000c7805 */ /* 0x000fe4000001ff00 */
[----:B------:R-:W-:Y:S02]  /*0160*/  CS2R R18, SRZ ;  /* 0x0000000000127805 */ /* 0x000fe4000001ff00 */
[----:B------:R-:W-:Y:S01]  /*0170*/  CS2R R16, SRZ ;  /* 0x0000000000107805 */ /* 0x000fe2000001ff00 */
[----:B------:R-:W-:Y:S02]  /*0180*/  ULEA.HI UR12, UR4, 0x1, URZ, 0x1c ;  /* 0x00000001040c7891 */ /* 0x000fe4000f8fe0ff */
[----:B------:R-:W-:Y:S01]  /*0190*/  UIMAD UR9, UR8, UR10, URZ ;  /* 0x0000000a080972a4 */ /* 0x000fe2000f8e02ff */
[----:B------:R-:W-:Y:S01]  /*01a0*/  UMOV UR4, URZ ;  /* 0x000000ff00047c82 */ /* 0x000fe20008000000 */
[----:B------:R-:W-:Y:S10]  /*01b0*/  BRA.U !UP0, `(.L_x_1) ;  /* 0x0000000d088c7547 */ /* 0x000ff4000b800000 */
[----:B------:R-:W0:Y:S01]  /*01c0*/  LDCU.64 UR10, c[0x0][0x380] ;  /* 0x00007000ff0a77ac */ /* 0x000e220008000a00 */
[----:B------:R-:W-:Y:S01]  /*01d0*/  IMAD.MOV.U32 R15, RZ, RZ, RZ ;  /* 0x000000ffff0f7224 */ /* 0x000fe200078e00ff */
[----:B------:R-:W-:Y:S02]  /*01e0*/  ULOP3.LUT UR12, UR12, 0x1ffffffc, URZ, 0xc0, !UPT ;  /* 0x1ffffffc0c0c7892 */ /* 0x000fe4000f8ec0ff */
[----:B------:R-:W-:Y:S02]  /*01f0*/  UIMAD UR21, UR7, 0x30, URZ ;  /* 0x00000030071578a4 */ /* 0x000fe4000f8e02ff */
[----:B------:R-:W-:Y:S01]  /*0200*/  USHF.L.U32 UR24, UR7, 0x5, URZ ;  /* 0x0000000507187899 */ /* 0x000fe200080006ff */
[----:B------:R-:W1:Y:S01]  /*0210*/  LDCU UR27, c[0x0][0x3a0] ;  /* 0x00007400ff1b77ac */ /* 0x000e620008000800 */
[----:B------:R-:W2:Y:S01]  /*0220*/  LDCU UR6, c[0x0][0x398] ;  /* 0x00007300ff0677ac */ /* 0x000ea20008000800 */
[----:B0-----:R-:W-:Y:S01]  /*0230*/  UIMAD.WIDE.U32 UR10, UR9, 0x2, UR10 ;  /* 0x00000002090a78a5 */ /* 0x001fe2000f8e000a */
[----:B------:R-:W0:Y:S03]  /*0240*/  LDCU UR20, c[0x0][0x39c] ;  /* 0x00007380ff1477ac */ /* 0x000e260008000800 */
[----:B------:R-:W-:Y:S01]  /*0250*/  UIADD3 UR26, UP0, UPT, UR10, 0x60, URZ ;  /* 0x000000600a1a7890 */ /* 0x000fe2000ff1e0ff */
[----:B------:R-:W3:Y:S01]  /*0260*/  LDCU.64 UR22, c[0x0][0x388] ;  /* 0x00007100ff1677ac */ /* 0x000ee20008000a00 */
[----:B------:R-:W-:-:S02]  /*0270*/  USHF.L.U32 UR25, UR7, 0x4, URZ ;  /* 0x0000000407197899 */ /* 0x000fc400080006ff */
[----:B------:R-:W-:Y:S02]  /*0280*/  UIADD3 UR12, UPT, UPT, -UR12, URZ, URZ ;  /* 0x000000ff0c0c7290 */ /* 0x000fe4000fffe1ff */
[----:B------:R-:W-:Y:S01]  /*0290*/  UIADD3.X UR15, UPT, UPT, URZ, UR11, URZ, UP0, !UPT ;  /* 0x0000000bff0f7290 */ /* 0x000fe200087fe4ff */
[----:B------:R-:W-:Y:S01]  /*02a0*/  UMOV UR13, 0x20 ;  /* 0x00000020000d7882 */ /* 0x000fe20000000000 */
[----:B-12---:R-:W-:-:S10]  /*02b0*/  UMOV UR4, URZ ;  /* 0x000000ff00047c82 */ /* 0x006fd40008000000 */
.L_x_4:
[----:B------:R-:W-:Y:S02]  /*02c0*/  UIADD3 UR7, UPT, UPT, UR13, -0x10, URZ ;  /* 0xfffffff00d077890 */ /* 0x000fe4000fffe0ff */
[----:B------:R-:W-:Y:S02]  /*02d0*/  UIADD3 UR19, UPT, UPT, UR8, 0x10, URZ ;  /* 0x0000001008137890 */ /* 0x000fe4000fffe0ff */
[----:B------:R-:W-:-:S04]  /*02e0*/  UISETP.GT.AND UP0, UPT, UR7, UR27, UPT ;  /* 0x0000001b0700728c */ /* 0x000fc8000bf04270 */
[----:B------:R-:W-:-:S06]  /*02f0*/  UISETP.GT.U32.OR UP1, UPT, UR19, UR6, UP0 ;  /* 0x000000061300728c */ /* 0x000fcc0008724470 */
[----:B------:R-:W-:-:S05]  /*0300*/  PLOP3.LUT P1, PT, PT, PT, UP1, 0x80, 0x8 ;  /* 0x000000000008781c */ /* 0x000fca0003f2f018 */
[----:B------:R-:W1:Y:S01]  /*0310*/  @!UP1 LDCU.64 UR10, c[0x0][0x380] ;  /* 0x00007000ff0a97ac */ /* 0x000e620008000a00 */
[----:B------:R-:W-:-:S07]  /*0320*/  @!UP1 USHF.R.U32.HI UR7, URZ, 0x1, UR27 ;  /* 0x00000001ff079899 */ /* 0x000fce000801161b */
[----:B------:R-:W2:Y:S01]  /*0330*/  @!P1 S2R R5, SR_LANEID ;  /* 0x0000000000059919 */ /* 0x000ea20000000000 */
[----:B------:R-:W-:Y:S01]  /*0340*/  @!P1 IMAD.MOV.U32 R3, RZ, RZ, RZ ;  /* 0x000000ffff039224 */ /* 0x000fe200078e00ff */
[----:B-1----:R-:W-:Y:S01]  /*0350*/  @!UP1 UIMAD.WIDE.U32 UR10, UR9, 0x2, UR10 ;  /* 0x00000002090a98a5 */ /* 0x002fe2000f8e000a */
[----:B--2---:R-:W-:Y:S02]  /*0360*/  @!P1 LOP3.LUT R2, R5, 0x3, RZ, 0xc0, !PT ;  /* 0x0000000305029812 */ /* 0x004fe400078ec0ff */
[----:B------:R-:W-:-:S05]  /*0370*/  @!P1 SHF.R.U32.HI R5, RZ, 0x2, R5 ;  /* 0x00000002ff059819 */ /* 0x000fca0000011605 */
[----:B------:R-:W-:-:S03]  /*0380*/  @!P1 IMAD.WIDE.U32 R2, R5, UR7, R2 ;  /* 0x0000000705029c25 */ /* 0x000fc6000f8e0002 */
[----:B------:R-:W-:-:S04]  /*0390*/  @!P1 LEA R4, P0, R2, UR10, 0x2 ;  /* 0x0000000a02049c11 */ /* 0x000fc8000f8010ff */
[----:B------:R-:W-:Y:S01]  /*03a0*/  @!P1 LEA.HI.X R5, R2, UR11, R3, 0x2, P0 ;  /* 0x0000000b02059c11 */ /* 0x000fe200080f1403 */
[----:B------:R-:W-:-:S04]  /*03b0*/  IMAD.U32 R3, RZ, RZ, UR27 ;  /* 0x0000001bff037e24 */ /* 0x000fc8000f8e00ff */
[----:B------:R-:W-:Y:S01]  /*03c0*/  @!P1 IMAD.WIDE.U32 R2, R3, 0x10, R4 ;  /* 0x0000001003029825 */ /* 0x000fe200078e0004 */
[----:B------:R1:W5:Y:S04]  /*03d0*/  @!P1 LDG.E R20, desc[UR16][R4.64] ;  /* 0x0000001004149981 */ /* 0x000368000c1e1900 */
[----:B------:R1:W5:Y:S04]  /*03e0*/  @!P1 LDG.E R22, desc[UR16][R4.64+0x10] ;  /* 0x0000101004169981 */ /* 0x000368000c1e1900 */
[----:B------:R1:W5:Y:S04]  /*03f0*/  @!P1 LDG.E R21, desc[UR16][R2.64] ;  /* 0x0000001002159981 */ /* 0x000368000c1e1900 */
[----:B------:R1:W5:Y:S01]  /*0400*/  @!P1 LDG.E R23, desc[UR16][R2.64+0x10] ;  /* 0x0000101002179981 */ /* 0x000362000c1e1900 */
[----:B------:R-:W-:Y:S01]  /*0410*/  UIADD3 UR28, UPT, UPT, UR5, 0x10, URZ ;  /* 0x00000010051c7890 */ /* 0x000fe2000fffe0ff */
[----:B0-----:R-:W-:-:S03]  /*0420*/  UMOV UR7, UR20 ;  /* 0x0000001400077c82 */ /* 0x001fc60008000000 */
[----:B------:R-:W-:Y:S01]  /*0430*/  UISETP.GT.OR UP0, UPT, UR28, UR7, UP0 ;  /* 0x000000071c00728c */ /* 0x000fe20008704670 */
[----:B------:R-:W-:Y:S02]  /*0440*/  @P1 CS2R R20, SRZ ;  /* 0x0000000000141805 */ /* 0x000fe4000001ff00 */
[----:B------:R-:W-:-:S06]  /*0450*/  @P1 CS2R R22, SRZ ;  /* 0x0000000000161805 */ /* 0x000fcc000001ff00 */
[----:B-1----:R-:W-:Y:S05]  /*0460*/  BRA.U UP0, `(.L_x_2) ;  /* 0x0000000100507547 */ /* 0x002fea000b800000 */
[----:B------:R-:W0:Y:S01]  /*0470*/  S2R R0, SR_LANEID ;  /* 0x0000000000007919 */ /* 0x000e220000000000 */
[----:B------:R-:W-:Y:S01]  /*0480*/  USHF.R.S32.HI UR11, URZ, 0x1f, UR5 ;  /* 0x0000001fff0b7899 */ /* 0x000fe20008011405 */
[----:B------:R-:W-:Y:S01]  /*0490*/  IMAD.MOV.U32 R3, RZ, RZ, RZ ;  /* 0x000000ffff037224 */ /* 0x000fe200078e00ff */
[----:B------:R-:W-:Y:S02]  /*04a0*/  UIADD3 UR10, UP0, UPT, UR5, UR4, URZ ;  /* 0x00000004050a7290 */ /* 0x000fe4000ff1e0ff */
[----:B------:R-:W-:Y:S02]  /*04b0*/  USHF.R.U32.HI UR14, URZ, 0x1, UR7 ;  /* 0x00000001ff0e7899 */ /* 0x000fe40008011607 */
[----:B------:R-:W-:Y:S02]  /*04c0*/  ULEA.HI.X.SX32 UR11, UR4, UR11, 0x1, UP0 ;  /* 0x0000000b040b7291 */ /* 0x000fe400080f0eff */
[----:B---3--:R-:W-:-:S04]  /*04d0*/  ULEA UR18, UP0, UR10, UR22, 0x1 ;  /* 0x000000160a127291 */ /* 0x008fc8000f8008ff */
[----:B------:R-:W-:Y:S01]  /*04e0*/  ULEA.HI.X UR10, UR10, UR23, UR11, 0x1, UP0 ;  /* 0x000000170a0a7291 */ /* 0x000fe200080f0c0b */
[----:B0-----:R-:W-:Y:S02]  /*04f0*/  LOP3.LUT R2, R0, 0x3, RZ, 0xc0, !PT ;  /* 0x0000000300027812 */ /* 0x001fe400078ec0ff */
[----:B------:R-:W-:-:S05]  /*0500*/  SHF.R.U32.HI R5, RZ, 0x2, R0 ;  /* 0x00000002ff057819 */ /* 0x000fca0000011600 */
[----:B------:R-:W-:-:S03]  /*0510*/  IMAD.WIDE.U32 R2, R5, UR14, R2 ;  /* 0x0000000e05027c25 */ /* 0x000fc6000f8e0002 */
[----:B------:R-:W-:-:S04]  /*0520*/  LEA R4, P0, R2, UR18, 0x2 ;  /* 0x0000001202047c11 */ /* 0x000fc8000f8010ff */
[----:B------:R-:W-:Y:S01]  /*0530*/  LEA.HI.X R5, R2, UR10, R3, 0x2, P0 ;  /* 0x0000000a02057c11 */ /* 0x000fe200080f1403 */
[----:B------:R-:W-:-:S04]  /*0540*/  IMAD.U32 R3, RZ, RZ, UR7 ;  /* 0x00000007ff037e24 */ /* 0x000fc8000f8e00ff */
[----:B------:R-:W-:Y:S01]  /*0550*/  IMAD.WIDE.U32 R2, R3, 0x10, R4 ;  /* 0x0000001003027825 */ /* 0x000fe200078e0004 */
[----:B------:R0:W5:Y:S04]  /*0560*/  LDG.E R24, desc[UR16][R4.64] ;  /* 0x0000001004187981 */ /* 0x000168000c1e1900 */
[----:B------:R0:W5:Y:S04]  /*0570*/  LDG.E R25, desc[UR16][R4.64+0x10] ;  /* 0x0000101004197981 */ /* 0x000168000c1e1900 */
[----:B------:R0:W5:Y:S04]  /*0580*/  LDG.E R6, desc[UR16][R2.64] ;  /* 0x0000001002067981 */ /* 0x000168000c1e1900 */
[----:B------:R0:W5:Y:S01]  /*0590*/  LDG.E R7, desc[UR16][R2.64+0x10] ;  /* 0x0000101002077981 */ /* 0x000162000c1e1900 */
[----:B------:R-:W-:Y:S05]  /*05a0*/  BRA `(.L_x_3) ;  /* 0x0000000000087947 */ /* 0x000fea0003800000 */
.L_x_2:
[----:B------:R-:W-:Y:S02]  /*05b0*/  CS2R R6, SRZ ;  /* 0x0000000000067805 */ /* 0x000fe4000001ff00 */
[----:B------:R-:W-:-:S07]  /*05c0*/  CS2R R24, SRZ ;  /* 0x0000000000187805 */ /* 0x000fce000001ff00 */
.L_x_3:
[----:B------:R-:W-:Y:S02]  /*05d0*/  UISETP.GT.AND UP0, UPT, UR13, UR27, UPT ;  /* 0x0000001b0d00728c */ /* 0x000fe4000bf04270 */
[----:B------:R-:W-:Y:S01]  /*05e0*/  IMAD.U32 R29, RZ, RZ, UR27 ;  /* 0x0000001bff1d7e24 */ /* 0x000fe2000f8e00ff */
[----:B------:R-:W-:Y:S02]  /*05f0*/  USHF.R.S32.HI UR14, URZ, 0x1f, UR5 ;  /* 0x0000001fff0e7899 */ /* 0x000fe40008011405 */
[----:B------:R-:W-:Y:S02]  /*0600*/  UISETP.LE.U32.AND UP1, UPT, UR19, UR6, !UP0 ;  /* 0x000000061300728c */ /* 0x000fe4000c723070 */
[----:B------:R-:W-:-:S04]  /*0610*/  UISETP.LE.AND UP0, UPT, UR28, UR7, !UP0 ;  /* 0x000000071c00728c */ /* 0x000fc8000c703270 */
[----:B------:R-:W-:Y:S02]  /*0620*/  PLOP3.LUT P1, PT, PT, PT, UP1, 0x80, 0x8 ;  /* 0x000000000008781c */ /* 0x000fe40003f2f018 */
[----:B------:R-:W-:-:S03]  /*0630*/  PLOP3.LUT P2, PT, PT, PT, UP0, 0x80, 0x8 ;  /* 0x000000000008781c */ /* 0x000fc60003f4f008 */
[----:B------:R-:W-:Y:S02]  /*0640*/  @UP1 USHF.R.U32.HI UR10, URZ, 0x1, UR27 ;  /* 0x00000001ff0a1899 */ /* 0x000fe4000801161b */
[----:B------:R-:W1:Y:S01]  /*0650*/  @UP0 LDCU.64 UR18, c[0x0][0x388] ;  /* 0x00007100ff1207ac */ /* 0x000e620008000a00 */
[----:B------:R-:W-:-:S05]  /*0660*/  @UP0 UIADD3 UR11, UP1, UPT, UR5, UR25, URZ ;  /* 0x00000019050b0290 */ /* 0x000fca000ff3e0ff */
[----:B------:R-:W2:Y:S01]  /*0670*/  @P1 S2R R0, SR_LANEID ;  /* 0x0000000000001919 */ /* 0x000ea20000000000 */
[----:B0-----:R-:W-:Y:S01]  /*0680*/  @P1 IMAD.MOV.U32 R3, RZ, RZ, RZ ;  /* 0x000000ffff031224 */ /* 0x001fe200078e00ff */
[----:B------:R-:W-:Y:S01]  /*0690*/  @UP0 ULEA.HI.X.SX32 UR14, UR25, UR14, 0x1, UP1 ;  /* 0x0000000e190e0291 */ /* 0x000fe200088f0eff */
[----:B------:R-:W-:Y:S01]  /*06a0*/  @!P1 CS2R R10, SRZ ;  /* 0x00000000000a9805 */ /* 0x000fe2000001ff00 */
[----:B------:R-:W0:Y:S01]  /*06b0*/  @P2 S2R R4, SR_LANEID ;  /* 0x0000000000042919 */ /* 0x000e220000000000 */
[----:B--2---:R-:W-:Y:S02]  /*06c0*/  @P1 LOP3.LUT R2, R0, 0x3, RZ, 0xc0, !PT ;  /* 0x0000000300021812 */ /* 0x004fe400078ec0ff */
[----:B------:R-:W-:Y:S02]  /*06d0*/  @P1 SHF.R.U32.HI R9, RZ, 0x2, R0 ;  /* 0x00000002ff091819 */ /* 0x000fe40000011600 */
[----:B0-----:R-:W-:-:S03]  /*06e0*/  @P2 SHF.R.U32.HI R5, RZ, 0x2, R4 ;  /* 0x00000002ff052819 */ /* 0x001fc60000011604 */
[----:B------:R-:W-:Y:S01]  /*06f0*/  @P1 IMAD.WIDE.U32 R8, R9, UR10, R2 ;  /* 0x0000000a09081c25 */ /* 0x000fe2000f8e0002 */
[----:B------:R-:W-:Y:S01]  /*0700*/  @UP0 USHF.R.U32.HI UR10, URZ, 0x1, UR7 ;  /* 0x00000001ff0a0899 */ /* 0x000fe20008011607 */
[----:B------:R-:W-:Y:S02]  /*0710*/  @P2 LOP3.LUT R2, R4, 0x3, RZ, 0xc0, !PT ;  /* 0x0000000304022812 */ /* 0x000fe400078ec0ff */
[----:B------:R-:W-:Y:S01]  /*0720*/  @P2 IMAD.MOV.U32 R3, RZ, RZ, RZ ;  /* 0x000000ffff032224 */ /* 0x000fe200078e00ff */
[C---:B------:R-:W-:Y:S02]  /*0730*/  @P1 LEA R4, P0, R8.reuse, UR26, 0x2 ;  /* 0x0000001a08041c11 */ /* 0x040fe4000f8010ff */
[----:B------:R-:W-:Y:S01]  /*0740*/  @P2 IMAD.WIDE.U32 R2, R5, UR10, R2 ;  /* 0x0000000a05022c25 */ /* 0x000fe2000f8e0002 */
[----:B-1----:R-:W-:Y:S01]  /*0750*/  @UP0 ULEA UR10, UP1, UR11, UR18, 0x1 ;  /* 0x000000120b0a0291 */ /* 0x002fe2000f8208ff */
[----:B------:R-:W-:Y:S02]  /*0760*/  @P1 LEA.HI.X R5, R8, UR15, R9, 0x2, P0 ;  /* 0x0000000f08051c11 */ /* 0x000fe400080f1409 */
[----:B------:R-:W-:Y:S01]  /*0770*/  @!P1 CS2R R8, SRZ ;  /* 0x0000000000089805 */ /* 0x000fe2000001ff00 */
[----:B------:R-:W-:-:S02]  /*0780*/  @UP0 ULEA.HI.X UR11, UR11, UR19, UR14, 0x1, UP1 ;  /* 0x000000130b0b0291 */ /* 0x000fc400088f0c0e */
[C---:B------:R-:W-:Y:S01]  /*0790*/  @P2 LEA R26, P0, R2.reuse, UR10, 0x2 ;  /* 0x0000000a021a2c11 */ /* 0x040fe2000f8010ff */
[----:B------:R-:W-:Y:S02]  /*07a0*/  @P1 IMAD.WIDE.U32 R28, R29, 0x10, R4 ;  /* 0x000000101d1c1825 */ /* 0x000fe400078e0004 */
[----:B------:R-:W2:Y:S01]  /*07b0*/  @P1 LDG.E R8, desc[UR16][R4.64+-0x40] ;  /* 0xffffc01004081981 */ /* 0x000ea2000c1e1900 */
[----:B------:R-:W-:-:S03]  /*07c0*/  @P2 LEA.HI.X R27, R2, UR11, R3, 0x2, P0 ;  /* 0x0000000b021b2c11 */ /* 0x000fc600080f1403 */
[----:B------:R0:W2:Y:S01]  /*07d0*/  @P1 LDG.E R10, desc[UR16][R4.64+-0x30] ;  /* 0xffffd010040a1981 */ /* 0x0000a2000c1e1900 */
[----:B------:R-:W-:Y:S02]  /*07e0*/  @!P2 IMAD.MOV.U32 R2, RZ, RZ, RZ ;  /* 0x000000ffff02a224 */ /* 0x000fe400078e00ff */
[----:B------:R-:W-:Y:S01]  /*07f0*/  @!P2 IMAD.MOV.U32 R3, RZ, RZ, RZ ;  /* 0x000000ffff03a224 */ /* 0x000fe200078e00ff */
[----:B------:R-:W2:Y:S04]  /*0800*/  @P1 LDG.E R9, desc[UR16][R28.64+-0x40] ;  /* 0xffffc0101c091981 */ /* 0x000ea8000c1e1900 */
[----:B------:R1:W2:Y:S01]  /*0810*/  @P1 LDG.E R11, desc[UR16][R28.64+-0x30] ;  /* 0xffffd0101c0b1981 */ /* 0x0002a2000c1e1900 */
[----:B0-----:R-:W-:-:S03]  /*0820*/  IMAD.U32 R5, RZ, RZ, UR7 ;  /* 0x00000007ff057e24 */ /* 0x001fc6000f8e00ff */
[----:B------:R-:W2:Y:S04]  /*0830*/  @P2 LDG.E R2, desc[UR16][R26.64] ;  /* 0x000000101a022981 */ /* 0x000ea8000c1e1900 */
[----:B------:R-:W2:Y:S01]  /*0840*/  @P2 LDG.E R3, desc[UR16][R26.64+0x10] ;  /* 0x000010101a032981 */ /* 0x000ea2000c1e1900 */
[----:B-1----:R-:W-:Y:S01]  /*0850*/  @P2 IMAD.WIDE.U32 R28, R5, 0x10, R26 ;  /* 0x00000010051c2825 */ /* 0x002fe200078e001a */
[----:B------:R-:W-:-:S06]  /*0860*/  @!P2 CS2R R4, SRZ ;  /* 0x000000000004a805 */ /* 0x000fcc000001ff00 */
[----:B------:R-:W4:Y:S04]  /*0870*/  @P2 LDG.E R4, desc[UR16][R28.64] ;  /* 0x000000101c042981 */ /* 0x000f28000c1e1900 */
[----:B------:R0:W4:Y:S01]  /*0880*/  @P2 LDG.E R5, desc[UR16][R28.64+0x10] ;  /* 0x000010101c052981 */ /* 0x000122000c1e1900 */
[----:B------:R-:W-:Y:S01]  /*0890*/  UIADD3 UR10, UPT, UPT, UR13, 0x10, URZ ;  /* 0x000000100d0a7890 */ /* 0x000fe2000fffe0ff */
[----:B-----5:R-:W-:Y:S01]  /*08a0*/  HMMA.16816.F32 R16, R20, R24, R16 ;  /* 0x000000181410723c */ /* 0x020fe20000001810 */
[----:B------:R-:W-:Y:S02]  /*08b0*/  UIADD3 UR11, UPT, UPT, UR5, 0x10, URZ ;  /* 0x00000010050b7890 */ /* 0x000fe4000fffe0ff */
[----:B------:R-:W-:Y:S02]  /*08c0*/  UISETP.GT.AND UP0, UPT, UR10, UR27, UPT ;  /* 0x0000001b0a00728c */ /* 0x000fe4000bf04270 */
[----:B------:R-:W-:-:S02]  /*08d0*/  UIADD3 UR10, UPT, UPT, UR8, 0x10, URZ ;  /* 0x00000010080a7890 */ /* 0x000fc4000fffe0ff */
[----:B------:R-:W-:Y:S01]  /*08e0*/  UISETP.LE.AND UP2, UPT, UR11, UR7, !UP0 ;  /* 0x000000070b00728c */ /* 0x000fe2000c743270 */
[----:B------:R-:W-:Y:S01]  /*08f0*/  HMMA.16816.F32 R12, R20, R6, R12 ;  /* 0x00000006140c723c */ /* 0x000fe2000000180c */
[----:B------:R-:W-:Y:S01]  /*0900*/  UISETP.LE.U32.AND UP0, UPT, UR10, UR6, !UP0 ;  /* 0x000000060a00728c */ /* 0x000fe2000c703070 */
[----:B0-----:R-:W-:Y:S01]  /*0910*/  IMAD.U32 R29, RZ, RZ, UR7 ;  /* 0x00000007ff1d7e24 */ /* 0x001fe2000f8e00ff */
[----:B------:R-:W-:Y:S02]  /*0920*/  UIADD3 UR10, UPT, UPT, UR13, 0x20, URZ ;  /* 0x000000200d0a7890 */ /* 0x000fe4000fffe0ff */
[----:B------:R-:W-:Y:S01]  /*0930*/  PLOP3.LUT P4, PT, PT, PT, UP2, 0x80, 0x8 ;  /* 0x000000000008781c */ /* 0x000fe20003f8f028 */
[----:B------:R-:W-:Y:S01]  /*0940*/  UIADD3 UR11, UPT, UPT, UR8, 0x10, URZ ;  /* 0x00000010080b7890 */ /* 0x000fe2000fffe0ff */
[----:B------:R-:W-:Y:S01]  /*0950*/  PLOP3.LUT P2, PT, PT, PT, UP0, 0x80, 0x8 ;  /* 0x000000000008781c */ /* 0x000fe20003f4f008 */
[----:B------:R-:W-:Y:S02]  /*0960*/  UISETP.GT.AND UP1, UPT, UR10, UR27, UPT ;  /* 0x0000001b0a00728c */ /* 0x000fe4000bf24270 */
[----:B------:R-:W-:-:S02]  /*0970*/  UIADD3 UR10, UPT, UPT, UR5, 0x10, URZ ;  /* 0x00000010050a7890 */ /* 0x000fc4000fffe0ff */
[----:B------:R-:W-:Y:S02]  /*0980*/  UISETP.LE.U32.AND UP3, UPT, UR11, UR6, !UP1 ;  /* 0x000000060b00728c */ /* 0x000fe4000cf63070 */
[----:B------:R-:W-:Y:S01]  /*0990*/  UISETP.LE.AND UP1, UPT, UR10, UR7, !UP1 ;  /* 0x000000070a00728c */ /* 0x000fe2000cf23270 */
[----:B------:R-:W0:Y:S03]  /*09a0*/  @UP2 LDCU.64 UR18, c[0x0][0x388] ;  /* 0x00007100ff1227ac */ /* 0x000e260008000a00 */
[----:B------:R-:W1:Y:S01]  /*09b0*/  @P4 S2R R0, SR_LANEID ;  /* 0x0000000000004919 */ /* 0x000e620000000000 */
[----:B------:R-:W-:Y:S01]  /*09c0*/  PLOP3.LUT P1, PT, PT, PT, UP3, 0x80, 0x8 ;  /* 0x000000000008781c */ /* 0x000fe20003f2f038 */
[----:B------:R-:W-:Y:S01]  /*09d0*/  USHF.R.S32.HI UR14, URZ, 0x1f, UR5 ;  /* 0x0000001fff0e7899 */ /* 0x000fe20008011405 */
[----:B------:R-:W-:Y:S01]  /*09e0*/  PLOP3.LUT P0, PT, PT, PT, UP1, 0x80, 0x8 ;  /* 0x000000000008781c */ /* 0x000fe20003f0f018 */
[----:B------:R-:W3:Y:S01]  /*09f0*/  @P2 S2R R23, SR_LANEID ;  /* 0x0000000000172919 */ /* 0x000ee20000000000 */
[----:B------:R-:W-:Y:S01]  /*0a00*/  @UP2 UIADD3 UR11, UP4, UPT, UR5, UR24, URZ ;  /* 0x00000018050b2290 */ /* 0x000fe2000ff9e0ff */
[----:B------:R-:W-:Y:S01]  /*0a10*/  @P4 IMAD.MOV.U32 R7, RZ, RZ, RZ ;  /* 0x000000ffff074224 */ /* 0x000fe200078e00ff */
[----:B------:R-:W-:-:S02]  /*0a20*/  @UP2 USHF.R.U32.HI UR28, URZ, 0x1, UR7 ;  /* 0x00000001ff1c2899 */ /* 0x000fc40008011607 */
[----:B------:R-:W-:-:S05]  /*0a30*/  @UP2 ULEA.HI.X.SX32 UR14, UR24, UR14, 0x1, UP4 ;  /* 0x0000000e180e2291 */ /* 0x000fca000a0f0eff */
[----:B------:R-:W3:Y:S01]  /*0a40*/  @P1 S2R R22, SR_LANEID ;  /* 0x0000000000161919 */ /* 0x000ee20000000000 */
[----:B0-----:R-:W-:-:S04]  /*0a50*/  @UP2 ULEA UR10, UP4, UR11, UR18, 0x1 ;  /* 0x000000120b0a2291 */ /* 0x001fc8000f8808ff */
[----:B------:R-:W-:Y:S01]  /*0a60*/  @UP2 ULEA.HI.X UR11, UR11, UR19, UR14, 0x1, UP4 ;  /* 0x000000130b0b2291 */ /* 0x000fe2000a0f0c0e */
[----:B------:R-:W-:Y:S01]  /*0a70*/  @P2 IMAD.MOV.U32 R27, RZ, RZ, RZ ;  /* 0x000000ffff1b2224 */ /* 0x000fe200078e00ff */
[----:B------:R-:W0:Y:S01]  /*0a80*/  @UP1 LDCU.64 UR18, c[0x0][0x388] ;  /* 0x00007100ff1217ac */ /* 0x000e220008000a00 */
[----:B-1----:R-:W-:Y:S02]  /*0a90*/  @P4 LOP3.LUT R6, R0, 0x3, RZ, 0xc0, !PT ;  /* 0x0000000300064812 */ /* 0x002fe400078ec0ff */
[----:B------:R-:W-:Y:S02]  /*0aa0*/  @P4 SHF.R.U32.HI R21, RZ, 0x2, R0 ;  /* 0x00000002ff154819 */ /* 0x000fe40000011600 */
[----:B------:R-:W1:Y:S03]  /*0ab0*/  @P0 S2R R0, SR_LANEID ;  /* 0x0000000000000919 */ /* 0x000e660000000000 */
[----:B------:R-:W-:-:S03]  /*0ac0*/  @P4 IMAD.WIDE.U32 R6, R21, UR28, R6 ;  /* 0x0000001c15064c25 */ /* 0x000fc6000f8e0006 */
[C---:B------:R-:W-:Y:S01]  /*0ad0*/  @P4 LEA R24, P3, R6.reuse, UR10, 0x2 ;  /* 0x0000000a06184c11 */ /* 0x040fe2000f8610ff */
[----:B------:R-:W-:Y:S01]  /*0ae0*/  @UP0 USHF.R.U32.HI UR10, URZ, 0x1, UR27 ;  /* 0x00000001ff0a0899 */ /* 0x000fe2000801161b */
[----:B---3--:R-:W-:Y:S02]  /*0af0*/  @P2 LOP3.LUT R26, R23, 0x3, RZ, 0xc0, !PT ;  /* 0x00000003171a2812 */ /* 0x008fe400078ec0ff */
[----:B------:R-:W-:Y:S01]  /*0b00*/  @P4 LEA.HI.X R25, R6, UR11, R7, 0x2, P3 ;  /* 0x0000000b06194c11 */ /* 0x000fe200098f1407 */
[----:B------:R-:W-:Y:S01]  /*0b10*/  @!P4 IMAD.MOV.U32 R6, RZ, RZ, RZ ;  /* 0x000000ffff06c224 */ /* 0x000fe200078e00ff */
[----:B------:R-:W-:Y:S01]  /*0b20*/  @P2 SHF.R.U32.HI R23, RZ, 0x2, R23 ;  /* 0x00000002ff172819 */ /* 0x000fe20000011617 */
[----:B------:R-:W-:Y:S01]  /*0b30*/  @!P4 IMAD.MOV.U32 R7, RZ, RZ, RZ ;  /* 0x000000ffff07c224 */ /* 0x000fe200078e00ff */
[----:B------:R-:W-:Y:S01]  /*0b40*/  @!P4 CS2R R20, SRZ ;  /* 0x000000000014c805 */ /* 0x000fe2000001ff00 */
[----:B------:R-:W-:Y:S02]  /*0b50*/  @P4 IMAD.WIDE.U32 R28, R29, 0x10, R24 ;  /* 0x000000101d1c4825 */ /* 0x000fe400078e0018 */
[----:B------:R-:W3:Y:S02]  /*0b60*/  @P4 LDG.E R6, desc[UR16][R24.64] ;  /* 0x0000001018064981 */ /* 0x000ee4000c1e1900 */
[----:B------:R-:W-:Y:S01]  /*0b70*/  @P2 IMAD.WIDE.U32 R26, R23, UR10, R26 ;  /* 0x0000000a171a2c25 */ /* 0x000fe2000f8e001a */
[----:B------:R-:W-:Y:S01]  /*0b80*/  @UP3 USHF.R.U32.HI UR10, URZ, 0x1, UR27 ;  /* 0x00000001ff0a3899 */ /* 0x000fe2000801161b */
[----:B------:R0:W3:Y:S04]  /*0b90*/  @P4 LDG.E R7, desc[UR16][R24.64+0x10] ;  /* 0x0000101018074981 */ /* 0x0000e8000c1e1900 */
[----:B------:R-:W3:Y:S04]  /*0ba0*/  @P4 LDG.E R20, desc[UR16][R28.64] ;  /* 0x000000101c144981 */ /* 0x000ee8000c1e1900 */
[----:B------:R0:W3:Y:S01]  /*0bb0*/  @P4 LDG.E R21, desc[UR16][R28.64+0x10] ;  /* 0x000010101c154981 */ /* 0x0000e2000c1e1900 */
[----:B-1----:R-:W-:Y:S01]  /*0bc0*/  @P0 SHF.R.U32.HI R23, RZ, 0x2, R0 ;  /* 0x00000002ff170819 */ /* 0x002fe20000011600 */
[----:B0-----:R-:W-:Y:S01]  /*0bd0*/  @P1 IMAD.MOV.U32 R25, RZ, RZ, RZ ;  /* 0x000000ffff191224 */ /* 0x001fe200078e00ff */
[----:B------:R-:W-:Y:S01]  /*0be0*/  @P1 LOP3.LUT R24, R22, 0x3, RZ, 0xc0, !PT ;  /* 0x0000000316181812 */ /* 0x000fe200078ec0ff */
[----:B------:R-:W-:Y:S01]  /*0bf0*/  USHF.R.S32.HI UR14, URZ, 0x1f, UR5 ;  /* 0x0000001fff0e7899 */ /* 0x000fe20008011405 */
[----:B------:R-:W-:Y:S01]  /*0c00*/  @P1 SHF.R.U32.HI R22, RZ, 0x2, R22 ;  /* 0x00000002ff161819 */ /* 0x000fe20000011616 */
[----:B------:R-:W-:Y:S01]  /*0c10*/  @UP1 UIADD3 UR11, UP0, UPT, UR5, UR21, URZ ;  /* 0x00000015050b1290 */ /* 0x000fe2000ff1e0ff */
[----:B------:R-:W-:-:S03]  /*0c20*/  @P2 LEA R28, P3, R26, UR26, 0x2 ;  /* 0x0000001a1a1c2c11 */ /* 0x000fc6000f8610ff */
[----:B------:R-:W-:Y:S01]  /*0c30*/  @P1 IMAD.WIDE.U32 R24, R22, UR10, R24 ;  /* 0x0000000a16181c25 */ /* 0x000fe2000f8e0018 */
[----:B------:R-:W-:Y:S01]  /*0c40*/  @UP1 USHF.R.U32.HI UR10, URZ, 0x1, UR7 ;  /* 0x00000001ff0a1899 */ /* 0x000fe20008011607 */
[----:B------:R-:W-:Y:S02]  /*0c50*/  @P2 LEA.HI.X R29, R26, UR15, R27, 0x2, P3 ;  /* 0x0000000f1a1d2c11 */ /* 0x000fe400098f141b */
[----:B------:R-:W-:Y:S01]  /*0c60*/  @!P2 IMAD.MOV.U32 R26, RZ, RZ, RZ ;  /* 0x000000ffff1aa224 */ /* 0x000fe200078e00ff */
[----:B------:R-:W-:Y:S01]  /*0c70*/  @P1 LEA R22, P3, R24, UR26, 0x2 ;  /* 0x0000001a18161c11 */ /* 0x000fe2000f8610ff */
[----:B------:R-:W-:Y:S01]  /*0c80*/  @!P2 IMAD.MOV.U32 R27, RZ, RZ, RZ ;  /* 0x000000ffff1ba224 */ /* 0x000fe200078e00ff */
[----:B------:R-:W-:-:S03]  /*0c90*/  @UP1 ULEA.HI.X.SX32 UR14, UR21, UR14, 0x1, UP0 ;  /* 0x0000000e150e1291 */ /* 0x000fc600080f0eff */
[----:B------:R-:W3:Y:S01]  /*0ca0*/  @P2 LDG.E R26, desc[UR16][R28.64+-0x10] ;  /* 0xfffff0101c1a2981 */ /* 0x000ee2000c1e1900 */
[----:B--2---:R-:W-:Y:S01]  /*0cb0*/  HMMA.16816.F32 R16, R8, R2, R16 ;  /* 0x000000020810723c */ /* 0x004fe20000001810 */
[----:B------:R-:W-:Y:S01]  /*0cc0*/  @P0 LOP3.LUT R2, R0, 0x3, RZ, 0xc0, !PT ;  /* 0x0000000300020812 */ /* 0x000fe200078ec0ff */
[----:B------:R-:W-:-:S04]  /*0cd0*/  @P0 IMAD.MOV.U32 R3, RZ, RZ, RZ ;  /* 0x000000ffff030224 */ /* 0x000fc800078e00ff */
[----:B------:R-:W-:Y:S01]  /*0ce0*/  @P0 IMAD.WIDE.U32 R2, R23, UR10, R2 ;  /* 0x0000000a17020c25 */ /* 0x000fe2000f8e0002 */
[----:B------:R-:W-:-:S03]  /*0cf0*/  @P1 LEA.HI.X R23, R24, UR15, R25, 0x2, P3 ;  /* 0x0000000f18171c11 */ /* 0x000fc600098f1419 */
[----:B------:R-:W-:Y:S01]  /*0d00*/  @!P2 IMAD.MOV.U32 R24, RZ, RZ, RZ ;  /* 0x000000ffff18a224 */ /* 0x000fe200078e00ff */
[----:B----4-:R-:W-:Y:S01]  /*0d10*/  HMMA.16816.F32 R8, R8, R4, R12 ;  /* 0x000000040808723c */ /* 0x010fe2000000180c */
[----:B------:R-:W-:Y:S02]  /*0d20*/  IMAD.U32 R5, RZ, RZ, UR27 ;  /* 0x0000001bff057e24 */ /* 0x000fe4000f8e00ff */
[----:B------:R-:W-:Y:S01]  /*0d30*/  @!P2 IMAD.MOV.U32 R25, RZ, RZ, RZ ;  /* 0x000000ffff19a224 */ /* 0x000fe200078e00ff */
[----:B------:R-:W-:Y:S01]  /*0d40*/  @UP1 ULEA UR10, UP0, UR11, UR18, 0x1 ;  /* 0x000000120b0a1291 */ /* 0x000fe2000f8008ff */
[----:B------:R-:W-:Y:S01]  /*0d50*/  @P2 IMAD.WIDE.U32 R4, R5, 0x10, R28 ;  /* 0x0000001005042825 */ /* 0x000fe200078e001c */
[----:B------:R-:W-:Y:S01]  /*0d60*/  @!P1 CS2R R14, SRZ ;  /* 0x00000000000e9805 */ /* 0x000fe2000001ff00 */
[----:B------:R0:W3:Y:S02]  /*0d70*/  @P2 LDG.E R24, desc[UR16][R28.64+-0x20] ;  /* 0xffffe0101c182981 */ /* 0x0000e4000c1e1900 */
[----:B------:R-:W-:-:S02]  /*0d80*/  @!P1 IMAD.MOV.U32 R12, RZ, RZ, RZ ;  /* 0x000000ffff0c9224 */ /* 0x000fc400078e00ff */
[----:B------:R-:W3:Y:S01]  /*0d90*/  @P2 LDG.E R25, desc[UR16][R4.64+-0x20] ;  /* 0xffffe01004192981 */ /* 0x000ee2000c1e1900 */
[----:B------:R-:W-:-:S03]  /*0da0*/  IMAD.U32 R13, RZ, RZ, UR27 ;  /* 0x0000001bff0d7e24 */ /* 0x000fc6000f8e00ff */
[----:B------:R-:W3:Y:S01]  /*0db0*/  @P2 LDG.E R27, desc[UR16][R4.64+-0x10] ;  /* 0xfffff010041b2981 */ /* 0x000ee2000c1e1900 */
[----:B------:R-:W-:Y:S01]  /*0dc0*/  @UP1 ULEA.HI.X UR11, UR11, UR19, UR14, 0x1, UP0 ;  /* 0x000000130b0b1291 */ /* 0x000fe200080f0c0e */
[C---:B0-----:R-:W-:Y:S02]  /*0dd0*/  @P0 LEA R28, P2, R2.reuse, UR10, 0x2 ;  /* 0x0000000a021c0c11 */ /* 0x041fe4000f8410ff */
[----:B------:R-:W2:Y:S04]  /*0de0*/  @P1 LDG.E R12, desc[UR16][R22.64] ;  /* 0x00000010160c1981 */ /* 0x000ea8000c1e1900 */
[----:B------:R0:W2:Y:S01]  /*0df0*/  @P1 LDG.E R14, desc[UR16][R22.64+0x10] ;  /* 0x00001010160e1981 */ /* 0x0000a2000c1e1900 */
[----:B------:R-:W-:Y:S01]  /*0e00*/  @P0 LEA.HI.X R29, R2, UR11, R3, 0x2, P2 ;  /* 0x0000000b021d0c11 */ /* 0x000fe200090f1403 */
[----:B------:R-:W-:-:S02]  /*0e10*/  IMAD.U32 R3, RZ, RZ, UR7 ;  /* 0x00000007ff037e24 */ /* 0x000fc4000f8e00ff */
[----:B0-----:R-:W-:-:S04]  /*0e20*/  @P1 IMAD.WIDE.U32 R22, R13, 0x10, R22 ;  /* 0x000000100d161825 */ /* 0x001fc800078e0016 */
[----:B------:R-:W-:Y:S01]  /*0e30*/  @!P1 IMAD.MOV.U32 R13, RZ, RZ, RZ ;  /* 0x000000ffff0d9224 */ /* 0x000fe200078e00ff */
[----:B------:R-:W2:Y:S01]  /*0e40*/  @P1 LDG.E R15, desc[UR16][R22.64+0x10] ;  /* 0x00001010160f1981 */ /* 0x000ea2000c1e1900 */
[----:B------:R-:W-:Y:S01]  /*0e50*/  @!P0 CS2R R4, SRZ ;  /* 0x0000000000048805 */ /* 0x000fe2000001ff00 */
[----:B------:R-:W-:-:S03]  /*0e60*/  @!P0 IMAD.MOV.U32 R2, RZ, RZ, RZ ;  /* 0x000000ffff028224 */ /* 0x000fc600078e00ff */
[----:B------:R0:W2:Y:S04]  /*0e70*/  @P1 LDG.E R13, desc[UR16][R22.64] ;  /* 0x00000010160d1981 */ /* 0x0000a8000c1e1900 */
[----:B------:R-:W2:Y:S04]  /*0e80*/  @P0 LDG.E R4, desc[UR16][R28.64] ;  /* 0x000000101c040981 */ /* 0x000ea8000c1e1900 */
[----:B------:R-:W2:Y:S01]  /*0e90*/  @P0 LDG.E R5, desc[UR16][R28.64+0x10] ;  /* 0x000010101c050981 */ /* 0x000ea2000c1e1900 */
[----:B0-----:R-:W-:-:S04]  /*0ea0*/  @P0 IMAD.WIDE.U32 R22, R3, 0x10, R28 ;  /* 0x0000001003160825 */ /* 0x001fc800078e001c */
[----:B------:R-:W-:Y:S01]  /*0eb0*/  @!P0 IMAD.MOV.U32 R3, RZ, RZ, RZ ;  /* 0x000000ffff038224 */ /* 0x000fe200078e00ff */
[----:B------:R-:W4:Y:S05]  /*0ec0*/  @P0 LDG.E R2, desc[UR16][R22.64] ;  /* 0x0000001016020981 */ /* 0x000f2a000c1e1900 */
[----:B------:R-:W4:Y:S01]  /*0ed0*/  @P0 LDG.E R3, desc[UR16][R22.64+0x10] ;  /* 0x0000101016030981 */ /* 0x000f22000c1e1900 */
[----:B------:R-:W-:Y:S02]  /*0ee0*/  UIADD3 UR26, UP0, UPT, UR26, 0x80, URZ ;  /* 0x000000801a1a7890 */ /* 0x000fe4000ff1e0ff */
[----:B------:R-:W-:Y:S02]  /*0ef0*/  UIADD3 UR12, UPT, UPT, UR12, 0x4, URZ ;  /* 0x000000040c0c7890 */ /* 0x000fe4000fffe0ff */
[----:B------:R-:W-:-:S02]  /*0f00*/  UIADD3.X UR15, UPT, UPT, URZ, UR15, URZ, UP0, !UPT ;  /* 0x0000000fff0f7290 */ /* 0x000fc400087fe4ff */
[----:B------:R-:W-:Y:S02]  /*0f10*/  UISETP.NE.AND UP0, UPT, UR12, URZ, UPT ;  /* 0x000000ff0c00728c */ /* 0x000fe4000bf05270 */
[----:B------:R-:W-:Y:S02]  /*0f20*/  UIADD3 UR9, UPT, UPT, UR9, 0x40, URZ ;  /* 0x0000004009097890 */ /* 0x000fe4000fffe0ff */
[----:B------:R-:W-:Y:S02]  /*0f30*/  ULEA UR4, UR7, UR4, 0x6 ;  /* 0x0000000407047291 */ /* 0x000fe4000f8e30ff */
[----:B------:R-:W-:Y:S02]  /*0f40*/  UIADD3 UR13, UPT, UPT, UR13, 0x40, URZ ;  /* 0x000000400d0d7890 */ /* 0x000fe4000fffe0ff */
[----:B------:R-:W-:Y:S02]  /*0f50*/  ULEA UR25, UR7, UR25, 0x6 ;  /* 0x0000001907197291 */ /* 0x000fe4000f8e30ff */
[----:B------:R-:W-:-:S02]  /*0f60*/  ULEA UR21, UR7, UR21, 0x6 ;  /* 0x0000001507157291 */ /* 0x000fc4000f8e30ff */
[----:B------:R-:W-:Y:S01]  /*0f70*/  ULEA UR24, UR7, UR24, 0x6 ;  /* 0x0000001807187291 */ /* 0x000fe2000f8e30ff */
[C---:B---3--:R-:W-:Y:S08]  /*0f80*/  HMMA.16816.F32 R16, R24.reuse, R6, R16 ;  /* 0x000000061810723c */ /* 0x048ff00000001810 */
[----:B------:R-:W-:-:S12]  /*0f90*/  HMMA.16816.F32 R8, R24, R20, R8 ;  /* 0x000000141808723c */ /* 0x000fd80000001808 */
[C---:B--2---:R-:W-:Y:S08]  /*0fa0*/  HMMA.16816.F32 R16, R12.reuse, R4, R16 ;  /* 0x000000040c10723c */ /* 0x044ff00000001810 */
[----:B----4-:R-:W-:Y:S01]  /*0fb0*/  HMMA.16816.F32 R12, R12, R2, R8 ;  /* 0x000000020c0c723c */ /* 0x010fe20000001808 */
[----:B------:R-:W-:-:S04]  /*0fc0*/  NOP ;  /* 0x0000000000007918 */ /* 0x000fc80000000000 */
[----:B------:R-:W-:-:S15]  /*0fd0*/  BRA.U UP0, `(.L_x_4) ;  /* 0xfffffff100b87547 */ /* 0x000fde000b83ffff */
[----:B------:R-:W-:-:S12]  /*0fe0*/  UIADD3 UR4, UPT, UPT, UR13, -0x20, URZ ;  /* 0xffffffe00d047890 */ /* 0x000fd8000fffe0ff */
.L_x_1:
[----:B------:R-:W0:Y:S02]  /*0ff0*/  LDCU UR9, c[0x0][0x3a0] ;  /* 0x00007400ff0977ac */ /* 0x000e240008000800 */
[----:B0-----:R-:W-:-:S04]  /*1000*/  UIADD3 UR10, UPT, UPT, UR9, -0x1, URZ ;  /* 0xffffffff090a7890 */ /* 0x001fc8000fffe0ff */
[----:B------:R-:W-:-:S04]  /*1010*/  ULEA.HI UR10, UR10, 0x1, URZ, 0x1c ;  /* 0x000000010a0a7891 */ /* 0x000fc8000f8fe0ff */
[----:B------:R-:W-:-:S04]  /*1020*/  ULOP3.LUT UR10, UR10, 0x3, URZ, 0xc0, !UPT ;  /* 0x000000030a0a7892 */ /* 0x000fc8000f8ec0ff */
[----:B------:R-:W-:-:S09]  /*1030*/  UISETP.NE.AND UP0, UPT, UR10, URZ, UPT ;  /* 0x000000ff0a00728c */ /* 0x000fd2000bf05270 */
[----:B------:R-:W-:Y:S05]  /*1040*/  BRA.U !UP0, `(.L_x_0) ;  /* 0x0000000508087547 */ /* 0x000fea000b800000 */
[----:B------:R-:W-:Y:S01]  /*1050*/  UIMAD UR9, UR8, UR9, URZ ;  /* 0x00000009080972a4 */ /* 0x000fe2000f8e02ff */
[----:B------:R-:W0:Y:S01]  /*1060*/  LDCU UR22, c[0x0][0x3a0] ;  /* 0x00007400ff1677ac */ /* 0x000e220008000800 */
[----:B------:R-:W1:Y:S01]  /*1070*/  LDCU UR6, c[0x0][0x398] ;  /* 0x00007300ff0677ac */ /* 0x000e620008000800 */
[----:B------:R-:W2:Y:S01]  /*1080*/  LDCU UR20, c[0x0][0x39c] ;  /* 0x00007380ff1477ac */ /* 0x000ea20008000800 */
[----:B------:R-:W-:Y:S02]  /*1090*/  UIMAD UR21, UR4, UR7, URZ ;  /* 0x00000007041572a4 */ /* 0x000fe4000f8e02ff */
[----:B------:R-:W-:Y:S02]  /*10a0*/  UIADD3 UR12, UPT, UPT, -UR10, URZ, URZ ;  /* 0x000000ff0a0c7290 */ /* 0x000fe4000fffe1ff */
[----:B------:R-:W-:-:S12]  /*10b0*/  UIADD3 UR9, UPT, UPT, UR9, UR4, URZ ;  /* 0x0000000409097290 */ /* 0x000fd8000fffe0ff */
.L_x_5:
[----:B------:R-:W-:Y:S02]  /*10c0*/  UIADD3 UR4, UPT, UPT, UR4, 0x10, URZ ;  /* 0x0000001004047890 */ /* 0x000fe4000fffe0ff */
[----:B------:R-:W-:Y:S02]  /*10d0*/  UIADD3 UR11, UPT, UPT, UR5, 0x10, URZ ;  /* 0x00000010050b7890 */ /* 0x000fe4000fffe0ff */
[----:B0-----:R-:W-:Y:S02]  /*10e0*/  UISETP.GT.AND UP1, UPT, UR4, UR22, UPT ;  /* 0x000000160400728c */ /* 0x001fe4000bf24270 */
[----:B------:R-:W-:Y:S02]  /*10f0*/  UIADD3 UR10, UPT, UPT, UR8, 0x10, URZ ;  /* 0x00000010080a7890 */ /* 0x000fe4000fffe0ff */
[----:B------:R-:W-:Y:S01]  /*1100*/  UISETP.GT.AND UP0, UPT, UR4, UR22, UPT ;  /* 0x000000160400728c */ /* 0x000fe2000bf04270 */
[----:B--2---:R-:W-:Y:S01]  /*1110*/  UMOV UR7, UR20 ;  /* 0x0000001400077c82 */ /* 0x004fe20008000000 */
[----:B------:R-:W-:Y:S01]  /*1120*/  USHF.R.S32.HI UR15, URZ, 0x1f, UR5 ;  /* 0x0000001fff0f7899 */ /* 0x000fe20008011405 */
[----:B------:R-:W-:Y:S01]  /*1130*/  IMAD.U32 R23, RZ, RZ, UR7 ;  /* 0x00000007ff177e24 */ /* 0x000fe2000f8e00ff */
[----:B------:R-:W-:-:S02]  /*1140*/  UISETP.LE.AND UP1, UPT, UR11, UR7, !UP1 ;  /* 0x000000070b00728c */ /* 0x000fc4000cf23270 */
[----:B-1----:R-:W-:-:S04]  /*1150*/  UISETP.LE.U32.AND UP0, UPT, UR10, UR6, !UP0 ;  /* 0x000000060a00728c */ /* 0x002fc8000c703070 */
[----:B------:R-:W-:Y:S02]  /*1160*/  PLOP3.LUT P3, PT, PT, PT, UP1, 0x80, 0x8 ;  /* 0x000000000008781c */ /* 0x000fe40003f6f018 */
[----:B------:R-:W-:-:S03]  /*1170*/  PLOP3.LUT P2, PT, PT, PT, UP0, 0x80, 0x8 ;  /* 0x000000000008781c */ /* 0x000fc60003f4f008 */
[----:B------:R-:W0:Y:S02]  /*1180*/  @UP1 LDCU.64 UR18, c[0x0][0x388] ;  /* 0x00007100ff1217ac */ /* 0x000e240008000a00 */
[----:B------:R-:W1:Y:S06]  /*1190*/  @UP0 LDCU.64 UR10, c[0x0][0x380] ;  /* 0x00007000ff0a07ac */ /* 0x000e6c0008000a00 */
[----:B------:R-:W2:Y:S01]  /*11a0*/  @P3 S2R R2, SR_LANEID ;  /* 0x0000000000023919 */ /* 0x000ea20000000000 */
[----:B------:R-:W-:Y:S01]  /*11b0*/  @UP1 USHF.R.U32.HI UR24, URZ, 0x1, UR7 ;  /* 0x00000001ff181899 */ /* 0x000fe20008011607 */
[----:B------:R-:W-:Y:S01]  /*11c0*/  @P3 IMAD.MOV.U32 R5, RZ, RZ, RZ ;  /* 0x000000ffff053224 */ /* 0x000fe200078e00ff */
[----:B------:R-:W-:Y:S01]  /*11d0*/  @UP1 UIADD3 UR14, UP2, UPT, UR5, UR21, URZ ;  /* 0x00000015050e1290 */ /* 0x000fe2000ff5e0ff */
[----:B------:R-:W3:Y:S01]  /*11e0*/  @P2 S2R R0, SR_LANEID ;  /* 0x0000000000002919 */ /* 0x000ee20000000000 */
[----:B------:R-:W-:Y:S01]  /*11f0*/  @UP0 USHF.R.U32.HI UR23, URZ, 0x1, UR22 ;  /* 0x00000001ff170899 */ /* 0x000fe20008011616 */
[----:B------:R-:W-:Y:S01]  /*1200*/  @P2 IMAD.MOV.U32 R3, RZ, RZ, RZ ;  /* 0x000000ffff032224 */ /* 0x000fe200078e00ff */
[----:B------:R-:W-:-:S02]  /*1210*/  @UP1 ULEA.HI.X.SX32 UR15, UR21, UR15, 0x1, UP2 ;  /* 0x0000000f150f1291 */ /* 0x000fc400090f0eff */
[----:B0-----:R-:W-:Y:S02]  /*1220*/  @UP1 ULEA UR13, UP2, UR14, UR18, 0x1 ;  /* 0x000000120e0d1291 */ /* 0x001fe4000f8408ff */
[----:B-1----:R-:W-:Y:S02]  /*1230*/  @UP0 UIMAD.WIDE.U32 UR10, UR9, 0x2, UR10 ;  /* 0x00000002090a08a5 */ /* 0x002fe4000f8e000a */
[----:B------:R-:W-:Y:S01]  /*1240*/  @UP1 ULEA.HI.X UR14, UR14, UR19, UR15, 0x1, UP2 ;  /* 0x000000130e0e1291 */ /* 0x000fe200090f0c0f */
[----:B--2---:R-:W-:Y:S02]  /*1250*/  @P3 LOP3.LUT R4, R2, 0x3, RZ, 0xc0, !PT ;  /* 0x0000000302043812 */ /* 0x004fe400078ec0ff */
[----:B------:R-:W-:Y:S02]  /*1260*/  @P3 SHF.R.U32.HI R7, RZ, 0x2, R2 ;  /* 0x00000002ff073819 */ /* 0x000fe40000011602 */
[----:B---3--:R-:W-:Y:S02]  /*1270*/  @P2 LOP3.LUT R2, R0, 0x3, RZ, 0xc0, !PT ;  /* 0x0000000300022812 */ /* 0x008fe400078ec0ff */
[----:B------:R-:W-:Y:S01]  /*1280*/  @P2 SHF.R.U32.HI R9, RZ, 0x2, R0 ;  /* 0x00000002ff092819 */ /* 0x000fe20000011600 */
[----:B------:R-:W-:-:S04]  /*1290*/  @P3 IMAD.WIDE.U32 R6, R7, UR24, R4 ;  /* 0x0000001807063c25 */ /* 0x000fc8000f8e0004 */
[----:B------:R-:W-:Y:S01]  /*12a0*/  @P2 IMAD.WIDE.U32 R4, R9, UR23, R2 ;  /* 0x0000001709042c25 */ /* 0x000fe2000f8e0002 */
[----:B------:R-:W-:Y:S02]  /*12b0*/  @P3 LEA R20, P1, R6, UR13, 0x2 ;  /* 0x0000000d06143c11 */ /* 0x000fe4000f8210ff */
[----:B------:R-:W-:Y:S02]  /*12c0*/  @!P3 CS2R R8, SRZ ;  /* 0x000000000008b805 */ /* 0x000fe4000001ff00 */
[----:B------:R-:W-:Y:S01]  /*12d0*/  @P2 LEA R2, P0, R4, UR10, 0x2 ;  /* 0x0000000a04022c11 */ /* 0x000fe2000f8010ff */
[----:B------:R-:W-:Y:S01]  /*12e0*/  IMAD.U32 R11, RZ, RZ, UR22 ;  /* 0x00000016ff0b7e24 */ /* 0x000fe2000f8e00ff */
[----:B------:R-:W-:Y:S02]  /*12f0*/  @P3 LEA.HI.X R21, R6, UR14, R7, 0x2, P1 ;  /* 0x0000000e06153c11 */ /* 0x000fe400088f1407 */
[----:B------:R-:W-:Y:S02]  /*1300*/  @P2 LEA.HI.X R3, R4, UR11, R5, 0x2, P0 ;  /* 0x0000000b04032c11 */ /* 0x000fe400080f1405 */
[----:B------:R-:W-:Y:S01]  /*1310*/  @!P3 CS2R R24, SRZ ;  /* 0x000000000018b805 */ /* 0x000fe2000001ff00 */
[----:B------:R-:W-:Y:S01]  /*1320*/  @!P2 IMAD.MOV.U32 R4, RZ, RZ, RZ ;  /* 0x000000ffff04a224 */ /* 0x000fe200078e00ff */
[----:B------:R-:W-:Y:S01]  /*1330*/  @!P2 CS2R R6, SRZ ;  /* 0x000000000006a805 */ /* 0x000fe2000001ff00 */
[----:B------:R-:W-:Y:S01]  /*1340*/  @!P2 IMAD.MOV.U32 R5, RZ, RZ, RZ ;  /* 0x000000ffff05a224 */ /* 0x000fe200078e00ff */
[----:B------:R-:W2:Y:S01]  /*1350*/  @P3 LDG.E R8, desc[UR16][R20.64] ;  /* 0x0000001014083981 */ /* 0x000ea2000c1e1900 */
[----:B------:R-:W-:-:S03]  /*1360*/  @P3 IMAD.WIDE.U32 R22, R23, 0x10, R20 ;  /* 0x0000001017163825 */ /* 0x000fc600078e0014 */
[----:B------:R-:W2:Y:S01]  /*1370*/  @P3 LDG.E R9, desc[UR16][R20.64+0x10] ;  /* 0x0000101014093981 */ /* 0x000ea2000c1e1900 */
[----:B------:R-:W-:-:S03]  /*1380*/  @P2 IMAD.WIDE.U32 R10, R11, 0x10, R2 ;  /* 0x000000100b0a2825 */ /* 0x000fc600078e0002 */
[----:B------:R-:W2:Y:S04]  /*1390*/  @P2 LDG.E R4, desc[UR16][R2.64] ;  /* 0x0000001002042981 */ /* 0x000ea8000c1e1900 */
[----:B------:R-:W2:Y:S04]  /*13a0*/  @P2 LDG.E R6, desc[UR16][R2.64+0x10] ;  /* 0x0000101002062981 */ /* 0x000ea8000c1e1900 */
[----:B------:R-:W2:Y:S04]  /*13b0*/  @P2 LDG.E R5, desc[UR16][R10.64] ;  /* 0x000000100a052981 */ /* 0x000ea8000c1e1900 */
[----:B------:R-:W2:Y:S04]  /*13c0*/  @P2 LDG.E R7, desc[UR16][R10.64+0x10] ;  /* 0x000010100a072981 */ /* 0x000ea8000c1e1900 */
[----:B------:R-:W3:Y:S04]  /*13d0*/  @P3 LDG.E R24, desc[UR16][R22.64] ;  /* 0x0000001016183981 */ /* 0x000ee8000c1e1900 */
[----:B------:R-:W3:Y:S01]  /*13e0*/  @P3 LDG.E R25, desc[UR16][R22.64+0x10] ;  /* 0x0000101016193981 */ /* 0x000ee2000c1e1900 */
[----:B------:R-:W-:-:S04]  /*13f0*/  UIADD3 UR12, UPT, UPT, UR12, 0x1, URZ ;  /* 0x000000010c0c7890 */ /* 0x000fc8000fffe0ff */
[----:B------:R-:W-:Y:S02]  /*1400*/  UISETP.NE.AND UP0, UPT, UR12, URZ, UPT ;  /* 0x000000ff0c00728c */ /* 0x000fe4000bf05270 */
[----:B------:R-:W-:Y:S02]  /*1410*/  ULEA UR21, UR7, UR21, 0x4 ;  /* 0x0000001507157291 */ /* 0x000fe4000f8e20ff */
[----:B------:R-:W-:Y:S01]  /*1420*/  UIADD3 UR9, UPT, UPT, UR9, 0x10, URZ ;  /* 0x0000001009097890 */ /* 0x000fe2000fffe0ff */
[C---:B--2---:R-:W-:Y:S08]  /*1430*/  HMMA.16816.F32 R16, R4.reuse, R8, R16 ;  /* 0x000000080410723c */ /* 0x044ff00000001810 */
[----:B---3--:R-:W-:Y:S01]  /*1440*/  HMMA.16816.F32 R12, R4, R24, R12 ;  /* 0x00000018040c723c */ /* 0x008fe2000000180c */
[----:B------:R-:W-:-:S04]  /*1450*/  NOP ;  /* 0x0000000000007918 */ /* 0x000fc80000000000 */
[----:B------:R-:W-:-:S15]  /*1460*/  BRA.U UP0, `(.L_x_5) ;  /* 0xfffffffd00147547 */ /* 0x000fde000b83ffff */
.L_x_0:
[----:B------:R-:W-:Y:S02]  /*1470*/  UIADD3 UR9, UPT, UPT, UR5, 0x10, URZ ;  /* 0x0000001005097890 */ /* 0x000fe4000fffe0ff */
[----:B------:R-:W-:Y:S02]  /*1480*/  UIADD3 UR4, UPT, UPT, UR8, 0x10, URZ ;  /* 0x0000001008047890 */ /* 0x000fe4000fffe0ff */
[----:B------:R-:W-:-:S04]  /*1490*/  UISETP.GT.AND UP0, UPT, UR9, UR7, UPT ;  /* 0x000000070900728c */ /* 0x000fc8000bf04270 */
[----:B------:R-:W-:-:S06]  /*14a0*/  UISETP.GT.OR UP0, UPT, UR4, UR6, UP0 ;  /* 0x000000060400728c */ /* 0x000fcc0008704670 */
[----:B------:R-:W-:-:S13]  /*14b0*/  PLOP3.LUT P0, PT, PT, PT, UP0, 0x80, 0x8 ;  /* 0x000000000008781c */ /* 0x000fda0003f0f008 */
[----:B------:R-:W-:Y:S05]  /*14c0*/  @P0 EXIT ;  /* 0x000000000000094d */ /* 0x000fea0003800000 */
[----:B------:R-:W0:Y:S01]  /*14d0*/  S2R R0, SR_LANEID ;  /* 0x0000000000007919 */ /* 0x000e220000000000 */
[----:B------:R-:W1:Y:S01]  /*14e0*/  LDCU.64 UR10, c[0x0][0x390] ;  /* 0x00007200ff0a77ac */ /* 0x000e620008000a00 */
[----:B------:R-:W-:Y:S01]  /*14f0*/  IMAD.MOV.U32 R3, RZ, RZ, RZ ;  /* 0x000000ffff037224 */ /* 0x000fe200078e00ff */
[----:B------:R-:W-:Y:S02]  /*1500*/  UIMAD UR8, UR8, UR7, URZ ;  /* 0x00000007080872a4 */ /* 0x000fe4000f8e02ff */
[----:B------:R-:W-:Y:S02]  /*1510*/  USHF.R.U32.HI UR7, URZ, 0x1, UR7 ;  /* 0x00000001ff077899 */ /* 0x000fe40008011607 */
[----:B------:R-:W-:Y:S02]  /*1520*/  USHF.R.S32.HI UR4, URZ, 0x1f, UR8 ;  /* 0x0000001fff047899 */ /* 0x000fe40008011408 */
[----:B------:R-:W-:-:S04]  /*1530*/  UIADD3 UR8, UP0, UPT, UR5, UR8, URZ ;  /* 0x0000000805087290 */ /* 0x000fc8000ff1e0ff */
[----:B------:R-:W-:Y:S02]  /*1540*/  ULEA.HI.X.SX32 UR5, UR5, UR4, 0x1, UP0 ;  /* 0x0000000405057291 */ /* 0x000fe400080f0eff */
[----:B-1----:R-:W-:-:S04]  /*1550*/  ULEA UR4, UP0, UR8, UR10, 0x2 ;  /* 0x0000000a08047291 */ /* 0x002fc8000f8010ff */
        /* <DEDUP_REMOVED lines=8> */
[----:B------:R-:W-:Y:S04]  /*15e0*/  STG.E.64 desc[UR16][R2.64], R16 ;  /* 0x0000001002007986 */ /* 0x000fe8000c101b10 */
[----:B------:R-:W-:Y:S04]  /*15f0*/  STG.E.64 desc[UR16][R4.64], R18 ;  /* 0x0000001204007986 */ /* 0x000fe8000c101b10 */
[----:B------:R-:W-:Y:S04]  /*1600*/  STG.E.64 desc[UR16][R2.64+0x20], R12 ;  /* 0x0000200c02007986 */ /* 0x000fe8000c101b10 */
[----:B------:R-:W-:Y:S01]  /*1610*/  STG.E.64 desc[UR16][R4.64+0x20], R14 ;  /* 0x0000200e04007986 */ /* 0x000fe2000c101b10 */
[----:B------:R-:W-:Y:S05]  /*1620*/  EXIT ;  /* 0x000000000000794d */ /* 0x000fea0003800000 */
.L_x_6:
[----:B------:R-:W-:-:S00]  /*1630*/  BRA `(.L_x_6) ;  /* 0xfffffffc00fc7947 */ /* 0x000fc0000383ffff */
[----:B------:R-:W-:-:S00]  /*1640*/  NOP ;  /* 0x0000000000007918 */ /* 0x000fc00000000000 */
        /* <DEDUP_REMOVED lines=11> */
.L_x_7:


//--------------------- .nv.shared.reserved.0     --------------------------
	.section	.nv.shared.reserved.0,"aw",@nobits
	.weak		__nv_reservedSMEM_offset_0_alias
	.size		__nv_reservedSMEM_offset_0_alias, 0, 64
	.other		__nv_reservedSMEM_offset_0_alias,@"STO_CUDA_RESERVED_SHARED STV_DEFAULT"
__nv_reservedSMEM_offset_0_alias:
	.zero		0
	.zero		64


//--------------------- .nv.constant0._Z16wmma_gemm_kernelPK6__halfS1_Pfiii --------------------------
	.section	.nv.constant0._Z16wmma_gemm_kernelPK6__halfS1_Pfiii,"a",@progbits
	.sectionflags	@""
	.align	4
.nv.constant0._Z16wmma_gemm_kernelPK6__halfS1_Pfiii:
	.zero		932


//--------------------- SYMBOLS --------------------------

	.type		.nv.reservedSmem.offset0,@object
	.size		.nv.reservedSmem.offset0,0x4
